	.target	sm_90a

	.elftype	@"ET_EXEC"


//--------------------- .note.nv.tkinfo           --------------------------
	.section	.note.nv.tkinfo,"",@"SHT_NOTE"
	.sectionflags	@"SHF_NOTE_NV_TKINFO"
	.tkinfo
        /*0018*/ 	.word	0x00000002
        /*0030*/ 	.string	""
        /*0030*/ 	.string	"ptxas"
        /*0030*/ 	.string	"Cuda compilation tools, release 13.0, V13.0.88"
        /*0030*/ 	.string	"Build cuda_13.0.r13.0/compiler.36424714_0"
        /*0030*/ 	.string	"-arch sm_90a -m 64 "



//--------------------- .note.nv.cuinfo           --------------------------
	.section	.note.nv.cuinfo,"",@"SHT_NOTE"
	.sectionflags	@"SHF_NOTE_NV_CUINFO"
        /*0018*/ 	.short	0x0002
        /*001a*/ 	.short	0x005a
        /*001c*/ 	.short	0x0082
	.zero		2


//--------------------- .nv.info                  --------------------------
	.section	.nv.info,"",@"SHT_CUDA_INFO"
	.align	4


	//----- nvinfo : EIATTR_REGCOUNT
	.align		4
        /*0000*/ 	.byte	0x04, 0x2f
        /*0002*/ 	.short	(.L_15 - .L_14)
	.align		4
.L_14:
        /*0004*/ 	.word	index@(_ZN7cutlass13device_kernelINS_4gemm6kernel13GemmUniversalIN4cute5tupleIJiiiiEEENS1_10collective13CollectiveMmaINS1_34MainloopSm90TmaGmmaWarpSpecializedILi25ENS5_IJNS4_1CILi2EEENSA_ILi1EEESC_EEENS1_32KernelTmaWarpSpecializedPingpongEEENS5_IJNSA_ILi64EEENSA_ILi8EEENSA_ILi128EEEEEEaNS5_IJlSC_lEEEaSK_NS4_8TiledMMAINS4_8MMA_AtomIJNS4_4SM904GMMA25MMA_64x8x32_S32S8S8_SS_TNEEEENS4_6LayoutINS5_IJSC_SC_SC_EEENS5_IJNSA_ILi0EEEST_ST_EEEEENS5_IJNS4_10UnderscoreESW_SW_EEEEENS4_13SM90_TMA_LOADENS4_14ComposedLayoutINS4_7SwizzleILi3ELi4ELi3EEENS4_18smem_ptr_flag_bitsILi8EEENSR_INS5_IJSH_SI_EEENS5_IJSI_SC_EEEEEEEvNS4_8identityENS4_23SM90_TMA_LOAD_MULTICASTES18_vS19_EENS_8epilogue10collective6detail29Sm90TmaWarpSpecializedAdapterINS1D_15DefaultEpilogueIaSK_SK_NS1C_6thread17LinearCombinationIaLi1EiiLNS1H_9ScaleType4KindE0ELNS_15FloatRoundStyleE2EaEENS1_15EpilogueDefaultEEEEEvvEEEEvNT_6ParamsE)
        /*0008*/ 	.word	0x000000a8


	//----- nvinfo : EIATTR_FRAME_SIZE
	.align		4
.L_15:
        /*000c*/ 	.byte	0x04, 0x11
        /*000e*/ 	.short	(.L_17 - .L_16)
	.align		4
.L_16:
        /*0010*/ 	.word	index@(_ZN7cutlass13device_kernelINS_4gemm6kernel13GemmUniversalIN4cute5tupleIJiiiiEEENS1_10collective13CollectiveMmaINS1_34MainloopSm90TmaGmmaWarpSpecializedILi25ENS5_IJNS4_1CILi2EEENSA_ILi1EEESC_EEENS1_32KernelTmaWarpSpecializedPingpongEEENS5_IJNSA_ILi64EEENSA_ILi8EEENSA_ILi128EEEEEEaNS5_IJlSC_lEEEaSK_NS4_8TiledMMAINS4_8MMA_AtomIJNS4_4SM904GMMA25MMA_64x8x32_S32S8S8_SS_TNEEEENS4_6LayoutINS5_IJSC_SC_SC_EEENS5_IJNSA_ILi0EEEST_ST_EEEEENS5_IJNS4_10UnderscoreESW_SW_EEEEENS4_13SM90_TMA_LOADENS4_14ComposedLayoutINS4_7SwizzleILi3ELi4ELi3EEENS4_18smem_ptr_flag_bitsILi8EEENSR_INS5_IJSH_SI_EEENS5_IJSI_SC_EEEEEEEvNS4_8identityENS4_23SM90_TMA_LOAD_MULTICASTES18_vS19_EENS_8epilogue10collective6detail29Sm90TmaWarpSpecializedAdapterINS1D_15DefaultEpilogueIaSK_SK_NS1C_6thread17LinearCombinationIaLi1EiiLNS1H_9ScaleType4KindE0ELNS_15FloatRoundStyleE2EaEENS1_15EpilogueDefaultEEEEEvvEEEEvNT_6ParamsE)
        /*0014*/ 	.word	0x00000000


	//----- nvinfo : EIATTR_MIN_STACK_SIZE
	.align		4
.L_17:
        /*0018*/ 	.byte	0x04, 0x12
        /*001a*/ 	.short	(.L_19 - .L_18)
	.align		4
.L_18:
        /*001c*/ 	.word	index@(_ZN7cutlass13device_kernelINS_4gemm6kernel13GemmUniversalIN4cute5tupleIJiiiiEEENS1_10collective13CollectiveMmaINS1_34MainloopSm90TmaGmmaWarpSpecializedILi25ENS5_IJNS4_1CILi2EEENSA_ILi1EEESC_EEENS1_32KernelTmaWarpSpecializedPingpongEEENS5_IJNSA_ILi64EEENSA_ILi8EEENSA_ILi128EEEEEEaNS5_IJlSC_lEEEaSK_NS4_8TiledMMAINS4_8MMA_AtomIJNS4_4SM904GMMA25MMA_64x8x32_S32S8S8_SS_TNEEEENS4_6LayoutINS5_IJSC_SC_SC_EEENS5_IJNSA_ILi0EEEST_ST_EEEEENS5_IJNS4_10UnderscoreESW_SW_EEEEENS4_13SM90_TMA_LOADENS4_14ComposedLayoutINS4_7SwizzleILi3ELi4ELi3EEENS4_18smem_ptr_flag_bitsILi8EEENSR_INS5_IJSH_SI_EEENS5_IJSI_SC_EEEEEEEvNS4_8identityENS4_23SM90_TMA_LOAD_MULTICASTES18_vS19_EENS_8epilogue10collective6detail29Sm90TmaWarpSpecializedAdapterINS1D_15DefaultEpilogueIaSK_SK_NS1C_6thread17LinearCombinationIaLi1EiiLNS1H_9ScaleType4KindE0ELNS_15FloatRoundStyleE2EaEENS1_15EpilogueDefaultEEEEEvvEEEEvNT_6ParamsE)
        /*0020*/ 	.word	0x00000000
.L_19:


//--------------------- .nv.compat                --------------------------
	.section	.nv.compat,"",@"SHT_CUDA_COMPAT_INFO"
	.align	4
        /*0000*/ 	.byte	0x02, 0x09, 0x01, 0x00, 0x02, 0x02, 0x04, 0x00, 0x02, 0x05, 0x05, 0x00, 0x03, 0x07, 0x01, 0x01
        /*0010*/ 	.byte	0x02, 0x03, 0x01, 0x00, 0x02, 0x06, 0x01, 0x00, 0x04, 0x0b, 0x08, 0x00, 0x00, 0x00, 0x00, 0x00
        /*0020*/ 	.byte	0x00, 0x00, 0x00, 0x00


//--------------------- .nv.info._ZN7cutlass13device_kernelINS_4gemm6kernel13GemmUniversalIN4cute5tupleIJiiiiEEENS1_10collective13CollectiveMmaINS1_34MainloopSm90TmaGmmaWarpSpecializedILi25ENS5_IJNS4_1CILi2EEENSA_ILi1EEESC_EEENS1_32KernelTmaWarpSpecializedPingpongEEENS5_IJNSA_ILi64EEENSA_ILi8EEENSA_ILi128EEEEEEaNS5_IJlSC_lEEEaSK_NS4_8TiledMMAINS4_8MMA_AtomIJNS4_4SM904GMMA25MMA_64x8x32_S32S8S8_SS_TNEEEENS4_6LayoutINS5_IJSC_SC_SC_EEENS5_IJNSA_ILi0EEEST_ST_EEEEENS5_IJNS4_10UnderscoreESW_SW_EEEEENS4_13SM90_TMA_LOADENS4_14ComposedLayoutINS4_7SwizzleILi3ELi4ELi3EEENS4_18smem_ptr_flag_bitsILi8EEENSR_INS5_IJSH_SI_EEENS5_IJSI_SC_EEEEEEEvNS4_8identityENS4_23SM90_TMA_LOAD_MULTICASTES18_vS19_EENS_8epilogue10collective6detail29Sm90TmaWarpSpecializedAdapterINS1D_15DefaultEpilogueIaSK_SK_NS1C_6thread17LinearCombinationIaLi1EiiLNS1H_9ScaleType4KindE0ELNS_15FloatRoundStyleE2EaEENS1_15EpilogueDefaultEEEEEvvEEEEvNT_6ParamsE --------------------------
	.section	.nv.info._ZN7cutlass13device_kernelINS_4gemm6kernel13GemmUniversalIN4cute5tupleIJiiiiEEENS1_10collective13CollectiveMmaINS1_34MainloopSm90TmaGmmaWarpSpecializedILi25ENS5_IJNS4_1CILi2EEENSA_ILi1EEESC_EEENS1_32KernelTmaWarpSpecializedPingpongEEENS5_IJNSA_ILi64EEENSA_ILi8EEENSA_ILi128EEEEEEaNS5_IJlSC_lEEEaSK_NS4_8TiledMMAINS4_8MMA_AtomIJNS4_4SM904GMMA25MMA_64x8x32_S32S8S8_SS_TNEEEENS4_6LayoutINS5_IJSC_SC_SC_EEENS5_IJNSA_ILi0EEEST_ST_EEEEENS5_IJNS4_10UnderscoreESW_SW_EEEEENS4_13SM90_TMA_LOADENS4_14ComposedLayoutINS4_7SwizzleILi3ELi4ELi3EEENS4_18smem_ptr_flag_bitsILi8EEENSR_INS5_IJSH_SI_EEENS5_IJSI_SC_EEEEEEEvNS4_8identityENS4_23SM90_TMA_LOAD_MULTICASTES18_vS19_EENS_8epilogue10collective6detail29Sm90TmaWarpSpecializedAdapterINS1D_15DefaultEpilogueIaSK_SK_NS1C_6thread17LinearCombinationIaLi1EiiLNS1H_9ScaleType4KindE0ELNS_15FloatRoundStyleE2EaEENS1_15EpilogueDefaultEEEEEvvEEEEvNT_6ParamsE,"",@"SHT_CUDA_INFO"
	.sectionflags	@""
	.align	4


	//----- nvinfo : EIATTR_CUDA_API_VERSION
	.align		4
        /*0000*/ 	.byte	0x04, 0x37
        /*0002*/ 	.short	(.L_21 - .L_20)
.L_20:
        /*0004*/ 	.word	0x00000082


	//----- nvinfo : EIATTR_KPARAM_INFO
	.align		4
.L_21:
        /*0008*/ 	.byte	0x04, 0x17
        /*000a*/ 	.short	(.L_23 - .L_22)
.L_22:
        /*000c*/ 	.word	0x00000000
        /*0010*/ 	.short	0x0000
        /*0012*/ 	.short	0x0070
        /*0014*/ 	.byte	0x00, 0xf0, 0x01, 0x10


	//----- nvinfo : EIATTR_SPARSE_MMA_MASK
	.align		4
.L_23:
        /*0018*/ 	.byte	0x03, 0x50
        /*001a*/ 	.short	0x0000


	//----- nvinfo : EIATTR_MAXREG_COUNT
	.align		4
        /*001c*/ 	.byte	0x03, 0x1b
        /*001e*/ 	.short	0x00a8


	//----- nvinfo : EIATTR_NUM_BARRIERS
	.align		4
        /*0020*/ 	.byte	0x02, 0x4c
        /*0022*/ 	.byte	0x01
	.zero		1


	//----- nvinfo : EIATTR_EXTERNS
	.align		4
        /*0024*/ 	.byte	0x04, 0x0f
        /*0026*/ 	.short	(.L_25 - .L_24)


	//   ....[0]....
	.align		4
.L_24:
        /*0028*/ 	.word	index@(__assertfail)


	//----- nvinfo : EIATTR_MERCURY_ISA_VERSION
	.align		4
.L_25:
        /*002c*/ 	.byte	0x03, 0x5f
        /*002e*/ 	.short	0x0101


	//----- nvinfo : EIATTR_INT_WARP_WIDE_INSTR_OFFSETS
	.align		4
        /*0030*/ 	.byte	0x04, 0x31
        /*0032*/ 	.short	(.L_27 - .L_26)


	//   ....[0]....
.L_26:
        /*0034*/ 	.word	0x000007a0


	//   ....[1]....
        /*0038*/ 	.word	0x000007c0


	//   ....[2]....
        /*003c*/ 	.word	0x00000870


	//   ....[3]....
        /*0040*/ 	.word	0x00000890


	//   ....[4]....
        /*0044*/ 	.word	0x00000a00


	//   ....[5]....
        /*0048*/ 	.word	0x00000a20


	//   ....[6]....
        /*004c*/ 	.word	0x00000a30


	//   ....[7]....
        /*0050*/ 	.word	0x00000ab0


	//   ....[8]....
        /*0054*/ 	.word	0x000023a0


	//----- nvinfo : EIATTR_COOP_GROUP_MASK_REGIDS
	.align		4
.L_27:
        /*0058*/ 	.byte	0x04, 0x29
        /*005a*/ 	.short	(.L_29 - .L_28)


	//   ....[0]....
.L_28:
        /*005c*/ 	.word	0xffffffff


	//   ....[1]....
        /*0060*/ 	.word	0xffffffff


	//   ....[2]....
        /*0064*/ 	.word	0xffffffff


	//   ....[3]....
        /*0068*/ 	.word	0xffffffff


	//   ....[4]....
        /*006c*/ 	.word	0xffffffff


	//   ....[5]....
        /*0070*/ 	.word	0xffffffff


	//   ....[6]....
        /*0074*/ 	.word	0xffffffff


	//----- nvinfo : EIATTR_COOP_GROUP_INSTR_OFFSETS
	.align		4
.L_29:
        /*0078*/ 	.byte	0x04, 0x28
        /*007a*/ 	.short	(.L_31 - .L_30)


	//   ....[0]....
.L_30:
        /*007c*/ 	.word	0x00000060


	//   ....[1]....
        /*0080*/ 	.word	0x00000070


	//   ....[2]....
        /*0084*/ 	.word	0x00000130


	//   ....[3]....
        /*0088*/ 	.word	0x000005a0


	//   ....[4]....
        /*008c*/ 	.word	0x000005e0


	//   ....[5]....
        /*0090*/ 	.word	0x00000660


	//   ....[6]....
        /*0094*/ 	.word	0x00000c20


	//----- nvinfo : EIATTR_REG_RECONFIG
	.align		4
.L_31:
        /*0098*/ 	.byte	0x01, 0x54
	.zero		2


	//----- nvinfo : EIATTR_SYSCALL_OFFSETS
	.align		4
        /*009c*/ 	.byte	0x04, 0x46
        /*009e*/ 	.short	(.L_33 - .L_32)


	//   ....[0]....
.L_32:
        /*00a0*/ 	.word	0x00001bd0


	//----- nvinfo : EIATTR_MBARRIER_INSTR_OFFSETS
	.align		4
.L_33:
        /*00a4*/ 	.byte	0x04, 0x39
        /*00a6*/ 	.short	(.L_35 - .L_34)


	//   ....[0]....
.L_34:
        /*00a8*/ 	.word	0x00000250
        /*00ac*/ 	.word	0x000000ff
        /*00b0*/ 	.word	0x00000000
        /*00b4*/ 	.short	0x0100
        /*00b6*/ 	.byte	0x08
	.zero		1


	//   ....[1]....
        /*00b8*/ 	.word	0x00000260
        /*00bc*/ 	.word	0x000000ff
        /*00c0*/ 	.word	0x000000c8
        /*00c4*/ 	.short	0x0100
        /*00c6*/ 	.byte	0x08
	.zero		1


	//   ....[2]....
        /*00c8*/ 	.word	0x00000270
        /*00cc*/ 	.word	0x000000ff
        /*00d0*/ 	.word	0x00000008
        /*00d4*/ 	.short	0x0100
        /*00d6*/ 	.byte	0x08
	.zero		1


	//   ....[3]....
        /*00d8*/ 	.word	0x00000280
        /*00dc*/ 	.word	0x000000ff
        /*00e0*/ 	.word	0x000000d0
        /*00e4*/ 	.short	0x0100
        /*00e6*/ 	.byte	0x08
	.zero		1


	//   ....[4]....
        /*00e8*/ 	.word	0x00000290
        /*00ec*/ 	.word	0x000000ff
        /*00f0*/ 	.word	0x00000010
        /*00f4*/ 	.short	0x0100
        /*00f6*/ 	.byte	0x08
	.zero		1


	//   ....[5]....
        /*00f8*/ 	.word	0x000002a0
        /*00fc*/ 	.word	0x000000ff
        /*0100*/ 	.word	0x000000d8
        /*0104*/ 	.short	0x0100
        /*0106*/ 	.byte	0x08
	.zero		1


	//   ....[6]....
        /*0108*/ 	.word	0x000002b0
        /*010c*/ 	.word	0x000000ff
        /*0110*/ 	.word	0x00000018
        /*0114*/ 	.short	0x0100
        /*0116*/ 	.byte	0x08
	.zero		1


	//   ....[7]....
        /*0118*/ 	.word	0x000002c0
        /*011c*/ 	.word	0x000000ff
        /*0120*/ 	.word	0x000000e0
        /*0124*/ 	.short	0x0100
        /*0126*/ 	.byte	0x08
	.zero		1


	//   ....[8]....
        /*0128*/ 	.word	0x000002d0
        /*012c*/ 	.word	0x000000ff
        /*0130*/ 	.word	0x00000020
        /*0134*/ 	.short	0x0100
        /*0136*/ 	.byte	0x08
	.zero		1


	//   ....[9]....
        /*0138*/ 	.word	0x000002e0
        /*013c*/ 	.word	0x000000ff
        /*0140*/ 	.word	0x000000e8
        /*0144*/ 	.short	0x0100
        /*0146*/ 	.byte	0x08
	.zero		1


	//   ....[10]....
        /*0148*/ 	.word	0x000002f0
        /*014c*/ 	.word	0x000000ff
        /*0150*/ 	.word	0x00000028
        /*0154*/ 	.short	0x0100
        /*0156*/ 	.byte	0x08
	.zero		1


	//   ....[11]....
        /*0158*/ 	.word	0x00000300
        /*015c*/ 	.word	0x000000ff
        /*0160*/ 	.word	0x000000f0
        /*0164*/ 	.short	0x0100
        /*0166*/ 	.byte	0x08
	.zero		1


	//   ....[12]....
        /*0168*/ 	.word	0x00000310
        /*016c*/ 	.word	0x000000ff
        /*0170*/ 	.word	0x00000030
        /*0174*/ 	.short	0x0100
        /*0176*/ 	.byte	0x08
	.zero		1


	//   ....[13]....
        /*0178*/ 	.word	0x00000320
        /*017c*/ 	.word	0x000000ff
        /*0180*/ 	.word	0x000000f8
        /*0184*/ 	.short	0x0100
        /*0186*/ 	.byte	0x08
	.zero		1


	//   ....[14]....
        /*0188*/ 	.word	0x00000330
        /*018c*/ 	.word	0x000000ff
        /*0190*/ 	.word	0x00000038
        /*0194*/ 	.short	0x0100
        /*0196*/ 	.byte	0x08
	.zero		1


	//   ....[15]....
        /*0198*/ 	.word	0x00000340
        /*019c*/ 	.word	0x000000ff
        /*01a0*/ 	.word	0x00000100
        /*01a4*/ 	.short	0x0100
        /*01a6*/ 	.byte	0x08
	.zero		1


	//   ....[16]....
        /*01a8*/ 	.word	0x00000350
        /*01ac*/ 	.word	0x000000ff
        /*01b0*/ 	.word	0x00000040
        /*01b4*/ 	.short	0x0100
        /*01b6*/ 	.byte	0x08
	.zero		1


	//   ....[17]....
        /*01b8*/ 	.word	0x00000360
        /*01bc*/ 	.word	0x000000ff
        /*01c0*/ 	.word	0x00000108
        /*01c4*/ 	.short	0x0100
        /*01c6*/ 	.byte	0x08
	.zero		1


	//   ....[18]....
        /*01c8*/ 	.word	0x00000370
        /*01cc*/ 	.word	0x000000ff
        /*01d0*/ 	.word	0x00000048
        /*01d4*/ 	.short	0x0100
        /*01d6*/ 	.byte	0x08
	.zero		1


	//   ....[19]....
        /*01d8*/ 	.word	0x00000380
        /*01dc*/ 	.word	0x000000ff
        /*01e0*/ 	.word	0x00000110
        /*01e4*/ 	.short	0x0100
        /*01e6*/ 	.byte	0x08
	.zero		1


	//   ....[20]....
        /*01e8*/ 	.word	0x00000390
        /*01ec*/ 	.word	0x000000ff
        /*01f0*/ 	.word	0x00000050
        /*01f4*/ 	.short	0x0100
        /*01f6*/ 	.byte	0x08
	.zero		1


	//   ....[21]....
        /*01f8*/ 	.word	0x000003a0
        /*01fc*/ 	.word	0x000000ff
        /*0200*/ 	.word	0x00000118
        /*0204*/ 	.short	0x0100
        /*0206*/ 	.byte	0x08
	.zero		1


	//   ....[22]....
        /*0208*/ 	.word	0x000003b0
        /*020c*/ 	.word	0x000000ff
        /*0210*/ 	.word	0x00000058
        /*0214*/ 	.short	0x0100
        /*0216*/ 	.byte	0x08
	.zero		1


	//   ....[23]....
        /*0218*/ 	.word	0x000003c0
        /*021c*/ 	.word	0x000000ff
        /*0220*/ 	.word	0x00000120
        /*0224*/ 	.short	0x0100
        /*0226*/ 	.byte	0x08
	.zero		1


	//   ....[24]....
        /*0228*/ 	.word	0x000003d0
        /*022c*/ 	.word	0x000000ff
        /*0230*/ 	.word	0x00000060
        /*0234*/ 	.short	0x0100
        /*0236*/ 	.byte	0x08
	.zero		1


	//   ....[25]....
        /*0238*/ 	.word	0x000003e0
        /*023c*/ 	.word	0x000000ff
        /*0240*/ 	.word	0x00000128
        /*0244*/ 	.short	0x0100
        /*0246*/ 	.byte	0x08
	.zero		1


	//   ....[26]....
        /*0248*/ 	.word	0x000003f0
        /*024c*/ 	.word	0x000000ff
        /*0250*/ 	.word	0x00000068
        /*0254*/ 	.short	0x0100
        /*0256*/ 	.byte	0x08
	.zero		1


	//   ....[27]....
        /*0258*/ 	.word	0x00000400
        /*025c*/ 	.word	0x000000ff
        /*0260*/ 	.word	0x00000130
        /*0264*/ 	.short	0x0100
        /*0266*/ 	.byte	0x08
	.zero		1


	//   ....[28]....
        /*0268*/ 	.word	0x00000410
        /*026c*/ 	.word	0x000000ff
        /*0270*/ 	.word	0x00000070
        /*0274*/ 	.short	0x0100
        /*0276*/ 	.byte	0x08
	.zero		1


	//   ....[29]....
        /*0278*/ 	.word	0x00000420
        /*027c*/ 	.word	0x000000ff
        /*0280*/ 	.word	0x00000138
        /*0284*/ 	.short	0x0100
        /*0286*/ 	.byte	0x08
	.zero		1


	//   ....[30]....
        /*0288*/ 	.word	0x00000430
        /*028c*/ 	.word	0x000000ff
        /*0290*/ 	.word	0x00000078
        /*0294*/ 	.short	0x0100
        /*0296*/ 	.byte	0x08
	.zero		1


	//   ....[31]....
        /*0298*/ 	.word	0x00000440
        /*029c*/ 	.word	0x000000ff
        /*02a0*/ 	.word	0x00000140
        /*02a4*/ 	.short	0x0100
        /*02a6*/ 	.byte	0x08
	.zero		1


	//   ....[32]....
        /*02a8*/ 	.word	0x00000450
        /*02ac*/ 	.word	0x000000ff
        /*02b0*/ 	.word	0x00000080
        /*02b4*/ 	.short	0x0100
        /*02b6*/ 	.byte	0x08
	.zero		1


	//   ....[33]....
        /*02b8*/ 	.word	0x00000460
        /*02bc*/ 	.word	0x000000ff
        /*02c0*/ 	.word	0x00000148
        /*02c4*/ 	.short	0x0100
        /*02c6*/ 	.byte	0x08
	.zero		1


	//   ....[34]....
        /*02c8*/ 	.word	0x00000470
        /*02cc*/ 	.word	0x000000ff
        /*02d0*/ 	.word	0x00000088
        /*02d4*/ 	.short	0x0100
        /*02d6*/ 	.byte	0x08
	.zero		1


	//   ....[35]....
        /*02d8*/ 	.word	0x00000480
        /*02dc*/ 	.word	0x000000ff
        /*02e0*/ 	.word	0x00000150
        /*02e4*/ 	.short	0x0100
        /*02e6*/ 	.byte	0x08
	.zero		1


	//   ....[36]....
        /*02e8*/ 	.word	0x00000490
        /*02ec*/ 	.word	0x000000ff
        /*02f0*/ 	.word	0x00000090
        /*02f4*/ 	.short	0x0100
        /*02f6*/ 	.byte	0x08
	.zero		1


	//   ....[37]....
        /*02f8*/ 	.word	0x000004a0
        /*02fc*/ 	.word	0x000000ff
        /*0300*/ 	.word	0x00000158
        /*0304*/ 	.short	0x0100
        /*0306*/ 	.byte	0x08
	.zero		1


	//   ....[38]....
        /*0308*/ 	.word	0x000004b0
        /*030c*/ 	.word	0x000000ff
        /*0310*/ 	.word	0x00000098
        /*0314*/ 	.short	0x0100
        /*0316*/ 	.byte	0x08
	.zero		1


	//   ....[39]....
        /*0318*/ 	.word	0x000004c0
        /*031c*/ 	.word	0x000000ff
        /*0320*/ 	.word	0x00000160
        /*0324*/ 	.short	0x0100
        /*0326*/ 	.byte	0x08
	.zero		1


	//   ....[40]....
        /*0328*/ 	.word	0x000004d0
        /*032c*/ 	.word	0x000000ff
        /*0330*/ 	.word	0x000000a0
        /*0334*/ 	.short	0x0100
        /*0336*/ 	.byte	0x08
	.zero		1


	//   ....[41]....
        /*0338*/ 	.word	0x000004e0
        /*033c*/ 	.word	0x000000ff
        /*0340*/ 	.word	0x00000168
        /*0344*/ 	.short	0x0100
        /*0346*/ 	.byte	0x08
	.zero		1


	//   ....[42]....
        /*0348*/ 	.word	0x000004f0
        /*034c*/ 	.word	0x000000ff
        /*0350*/ 	.word	0x000000a8
        /*0354*/ 	.short	0x0100
        /*0356*/ 	.byte	0x08
	.zero		1


	//   ....[43]....
        /*0358*/ 	.word	0x00000500
        /*035c*/ 	.word	0x000000ff
        /*0360*/ 	.word	0x00000170
        /*0364*/ 	.short	0x0100
        /*0366*/ 	.byte	0x08
	.zero		1


	//   ....[44]....
        /*0368*/ 	.word	0x00000510
        /*036c*/ 	.word	0x000000ff
        /*0370*/ 	.word	0x000000b0
        /*0374*/ 	.short	0x0100
        /*0376*/ 	.byte	0x08
	.zero		1


	//   ....[45]....
        /*0378*/ 	.word	0x00000520
        /*037c*/ 	.word	0x000000ff
        /*0380*/ 	.word	0x00000178
        /*0384*/ 	.short	0x0100
        /*0386*/ 	.byte	0x08
	.zero		1


	//   ....[46]....
        /*0388*/ 	.word	0x00000530
        /*038c*/ 	.word	0x000000ff
        /*0390*/ 	.word	0x000000b8
        /*0394*/ 	.short	0x0100
        /*0396*/ 	.byte	0x08
	.zero		1


	//   ....[47]....
        /*0398*/ 	.word	0x00000540
        /*039c*/ 	.word	0x000000ff
        /*03a0*/ 	.word	0x00000180
        /*03a4*/ 	.short	0x0100
        /*03a6*/ 	.byte	0x08
	.zero		1


	//   ....[48]....
        /*03a8*/ 	.word	0x00000550
        /*03ac*/ 	.word	0x000000ff
        /*03b0*/ 	.word	0x000000c0
        /*03b4*/ 	.short	0x0100
        /*03b6*/ 	.byte	0x08
	.zero		1


	//   ....[49]....
        /*03b8*/ 	.word	0x00000560
        /*03bc*/ 	.word	0x000000ff
        /*03c0*/ 	.word	0x00000188
        /*03c4*/ 	.short	0x0100
        /*03c6*/ 	.byte	0x08
	.zero		1


	//   ....[50]....
        /*03c8*/ 	.word	0x00000a70
        /*03cc*/ 	.word	0x000000ff
        /*03d0*/ 	.word	0x000001c0
        /*03d4*/ 	.short	0x0100
        /*03d6*/ 	.byte	0x08
	.zero		1


	//   ....[51]....
        /*03d8*/ 	.word	0x00000b30
        /*03dc*/ 	.word	0x000000ff
        /*03e0*/ 	.word	0x000001c8
        /*03e4*/ 	.short	0x0100
        /*03e6*/ 	.byte	0x08
	.zero		1


	//   ....[52]....
        /*03e8*/ 	.word	0x00000ba0
        /*03ec*/ 	.word	0x000000ff
        /*03f0*/ 	.word	0x000001a0
        /*03f4*/ 	.short	0x0100
        /*03f6*/ 	.byte	0x09
	.zero		1


	//   ....[53]....
        /*03f8*/ 	.word	0x00000bb0
        /*03fc*/ 	.word	0x000000ff
        /*0400*/ 	.word	0x000001a8
        /*0404*/ 	.short	0x0100
        /*0406*/ 	.byte	0x09
	.zero		1


	//   ....[54]....
        /*0408*/ 	.word	0x00000bc0
        /*040c*/ 	.word	0x000000ff
        /*0410*/ 	.word	0x000001b0
        /*0414*/ 	.short	0x0100
        /*0416*/ 	.byte	0x09
	.zero		1


	//   ....[55]....
        /*0418*/ 	.word	0x00000bd0
        /*041c*/ 	.word	0x000000ff
        /*0420*/ 	.word	0x000001b8
        /*0424*/ 	.short	0x0100
        /*0426*/ 	.byte	0x09
	.zero		1


	//   ....[56]....
        /*0428*/ 	.word	0x00001a90
        /*042c*/ 	.word	0x000000ff
        /*0430*/ 	.word	0xfffffff8
        /*0434*/ 	.short	0x010a
        /*0436*/ 	.byte	0x2b
	.zero		1


	//   ....[57]....
        /*0438*/ 	.word	0x00001c50
        /*043c*/ 	.word	0x00000003
        /*0440*/ 	.word	0x00000000
        /*0444*/ 	.short	0x010a
        /*0446*/ 	.byte	0x3f
	.zero		1


	//   ....[58]....
        /*0448*/ 	.word	0x00001c90
        /*044c*/ 	.word	0x00000003
        /*0450*/ 	.word	0x00000000
        /*0454*/ 	.short	0x010a
        /*0456*/ 	.byte	0x3f
	.zero		1


	//   ....[59]....
        /*0458*/ 	.word	0x00001f90
        /*045c*/ 	.word	0x000000ff
        /*0460*/ 	.word	0x00000000
        /*0464*/ 	.short	0x010a
        /*0466*/ 	.byte	0x04
	.zero		1


	//   ....[60]....
        /*0468*/ 	.word	0x00001fd0
        /*046c*/ 	.word	0x000000ff
        /*0470*/ 	.word	0x00000000
        /*0474*/ 	.short	0x010a
        /*0476*/ 	.byte	0x04
	.zero		1


	//   ....[61]....
        /*0478*/ 	.word	0x00002230
        /*047c*/ 	.word	0x00000004
        /*0480*/ 	.word	0x00000000
        /*0484*/ 	.short	0x0101
        /*0486*/ 	.byte	0x3f
	.zero		1


	//   ....[62]....
        /*0488*/ 	.word	0x00002340
        /*048c*/ 	.word	0x00000002
        /*0490*/ 	.word	0x00000000
        /*0494*/ 	.short	0x0101
        /*0496*/ 	.byte	0x30
	.zero		1


	//   ....[63]....
        /*0498*/ 	.word	0x00002440
        /*049c*/ 	.word	0x00000000
        /*04a0*/ 	.word	0x00000000
        /*04a4*/ 	.short	0x0101
        /*04a6*/ 	.byte	0x3f
	.zero		1


	//   ....[64]....
        /*04a8*/ 	.word	0x000024c0
        /*04ac*/ 	.word	0x000000ff
        /*04b0*/ 	.word	0x00000008
        /*04b4*/ 	.short	0x010a
        /*04b6*/ 	.byte	0x2b
	.zero		1


	//   ....[65]....
        /*04b8*/ 	.word	0x00002d40
        /*04bc*/ 	.word	0x00000000
        /*04c0*/ 	.word	0x00000000
        /*04c4*/ 	.short	0x0101
        /*04c6*/ 	.byte	0x30
	.zero		1


	//   ....[66]....
        /*04c8*/ 	.word	0x00003660
        /*04cc*/ 	.word	0x0000000c
        /*04d0*/ 	.word	0x000000c8
        /*04d4*/ 	.short	0x010a
        /*04d6*/ 	.byte	0x3f
	.zero		1


	//   ....[67]....
        /*04d8*/ 	.word	0x00003a20
        /*04dc*/ 	.word	0x00000005
        /*04e0*/ 	.word	0x000001c8
        /*04e4*/ 	.short	0x0101
        /*04e6*/ 	.byte	0x3f
	.zero		1


	//   ....[68]....
        /*04e8*/ 	.word	0x00004180
        /*04ec*/ 	.word	0x00000005
        /*04f0*/ 	.word	0x00000000
        /*04f4*/ 	.short	0x010a
        /*04f6*/ 	.byte	0x3f
	.zero		1


	//   ....[69]....
        /*04f8*/ 	.word	0x00004200
        /*04fc*/ 	.word	0x00000009
        /*0500*/ 	.word	0x00000000
        /*0504*/ 	.short	0x010a
        /*0506*/ 	.byte	0x3f
	.zero		1


	//   ....[70]....
        /*0508*/ 	.word	0x00004290
        /*050c*/ 	.word	0x00000008
        /*0510*/ 	.word	0x00000000
        /*0514*/ 	.short	0x010a
        /*0516*/ 	.byte	0x3f
	.zero		1


	//   ....[71]....
        /*0518*/ 	.word	0x00004320
        /*051c*/ 	.word	0x00000009
        /*0520*/ 	.word	0x00000000
        /*0524*/ 	.short	0x010a
        /*0526*/ 	.byte	0x3f
	.zero		1


	//   ....[72]....
        /*0528*/ 	.word	0x000043b0
        /*052c*/ 	.word	0x00000008
        /*0530*/ 	.word	0x00000000
        /*0534*/ 	.short	0x010a
        /*0536*/ 	.byte	0x3f
	.zero		1


	//   ....[73]....
        /*0538*/ 	.word	0x00004440
        /*053c*/ 	.word	0x00000009
        /*0540*/ 	.word	0x00000000
        /*0544*/ 	.short	0x010a
        /*0546*/ 	.byte	0x3f
	.zero		1


	//   ....[74]....
        /*0548*/ 	.word	0x000044d0
        /*054c*/ 	.word	0x00000008
        /*0550*/ 	.word	0x00000000
        /*0554*/ 	.short	0x010a
        /*0556*/ 	.byte	0x3f
	.zero		1


	//   ....[75]....
        /*0558*/ 	.word	0x00004560
        /*055c*/ 	.word	0x00000009
        /*0560*/ 	.word	0x00000000
        /*0564*/ 	.short	0x010a
        /*0566*/ 	.byte	0x3f
	.zero		1


	//   ....[76]....
        /*0568*/ 	.word	0x000045f0
        /*056c*/ 	.word	0x00000008
        /*0570*/ 	.word	0x00000000
        /*0574*/ 	.short	0x010a
        /*0576*/ 	.byte	0x3f
	.zero		1


	//   ....[77]....
        /*0578*/ 	.word	0x00004680
        /*057c*/ 	.word	0x00000009
        /*0580*/ 	.word	0x00000000
        /*0584*/ 	.short	0x010a
        /*0586*/ 	.byte	0x3f
	.zero		1


	//   ....[78]....
        /*0588*/ 	.word	0x00004710
        /*058c*/ 	.word	0x00000008
        /*0590*/ 	.word	0x00000000
        /*0594*/ 	.short	0x010a
        /*0596*/ 	.byte	0x3f
	.zero		1


	//   ....[79]....
        /*0598*/ 	.word	0x000047a0
        /*059c*/ 	.word	0x00000009
        /*05a0*/ 	.word	0x00000000
        /*05a4*/ 	.short	0x010a
        /*05a6*/ 	.byte	0x3f
	.zero		1


	//   ....[80]....
        /*05a8*/ 	.word	0x00004830
        /*05ac*/ 	.word	0x00000008
        /*05b0*/ 	.word	0x00000000
        /*05b4*/ 	.short	0x010a
        /*05b6*/ 	.byte	0x3f
	.zero		1


	//   ....[81]....
        /*05b8*/ 	.word	0x000048c0
        /*05bc*/ 	.word	0x00000009
        /*05c0*/ 	.word	0x00000000
        /*05c4*/ 	.short	0x010a
        /*05c6*/ 	.byte	0x3f
	.zero		1


	//   ....[82]....
        /*05c8*/ 	.word	0x00004950
        /*05cc*/ 	.word	0x00000008
        /*05d0*/ 	.word	0x00000000
        /*05d4*/ 	.short	0x010a
        /*05d6*/ 	.byte	0x3f
	.zero		1


	//   ....[83]....
        /*05d8*/ 	.word	0x000049e0
        /*05dc*/ 	.word	0x00000009
        /*05e0*/ 	.word	0x00000000
        /*05e4*/ 	.short	0x010a
        /*05e6*/ 	.byte	0x3f
	.zero		1


	//   ....[84]....
        /*05e8*/ 	.word	0x00004a70
        /*05ec*/ 	.word	0x00000008
        /*05f0*/ 	.word	0x00000000
        /*05f4*/ 	.short	0x010a
        /*05f6*/ 	.byte	0x3f
	.zero		1


	//   ....[85]....
        /*05f8*/ 	.word	0x00004b00
        /*05fc*/ 	.word	0x00000009
        /*0600*/ 	.word	0x00000000
        /*0604*/ 	.short	0x010a
        /*0606*/ 	.byte	0x3f
	.zero		1


	//   ....[86]....
        /*0608*/ 	.word	0x00004b90
        /*060c*/ 	.word	0x00000008
        /*0610*/ 	.word	0x00000000
        /*0614*/ 	.short	0x010a
        /*0616*/ 	.byte	0x3f
	.zero		1


	//   ....[87]....
        /*0618*/ 	.word	0x00004c20
        /*061c*/ 	.word	0x00000009
        /*0620*/ 	.word	0x00000000
        /*0624*/ 	.short	0x010a
        /*0626*/ 	.byte	0x3f
	.zero		1


	//   ....[88]....
        /*0628*/ 	.word	0x00004cb0
        /*062c*/ 	.word	0x00000008
        /*0630*/ 	.word	0x00000000
        /*0634*/ 	.short	0x010a
        /*0636*/ 	.byte	0x3f
	.zero		1


	//   ....[89]....
        /*0638*/ 	.word	0x00004d40
        /*063c*/ 	.word	0x00000009
        /*0640*/ 	.word	0x00000000
        /*0644*/ 	.short	0x010a
        /*0646*/ 	.byte	0x3f
	.zero		1


	//   ....[90]....
        /*0648*/ 	.word	0x00004dd0
        /*064c*/ 	.word	0x00000008
        /*0650*/ 	.word	0x00000000
        /*0654*/ 	.short	0x010a
        /*0656*/ 	.byte	0x3f
	.zero		1


	//   ....[91]....
        /*0658*/ 	.word	0x00004e60
        /*065c*/ 	.word	0x0000000b
        /*0660*/ 	.word	0x00000000
        /*0664*/ 	.short	0x010a
        /*0666*/ 	.byte	0x3f
	.zero		1


	//   ....[92]....
        /*0668*/ 	.word	0x00004ef0
        /*066c*/ 	.word	0x00000003
        /*0670*/ 	.word	0x00000000
        /*0674*/ 	.short	0x010a
        /*0676*/ 	.byte	0x3f
	.zero		1


	//   ....[93]....
        /*0678*/ 	.word	0x00004f60
        /*067c*/ 	.word	0x00000003
        /*0680*/ 	.word	0xfffffff8
        /*0684*/ 	.short	0x010a
        /*0686*/ 	.byte	0x3f
	.zero		1


	//   ....[94]....
        /*0688*/ 	.word	0x00004fb0
        /*068c*/ 	.word	0x00000003
        /*0690*/ 	.word	0x00000000
        /*0694*/ 	.short	0x010a
        /*0696*/ 	.byte	0x3f
	.zero		1


	//   ....[95]....
        /*0698*/ 	.word	0x00005010
        /*069c*/ 	.word	0x00000004
        /*06a0*/ 	.word	0x00000000
        /*06a4*/ 	.short	0x010a
        /*06a6*/ 	.byte	0x3f
	.zero		1


	//   ....[96]....
        /*06a8*/ 	.word	0x00005070
        /*06ac*/ 	.word	0x00000003
        /*06b0*/ 	.word	0x00000008
        /*06b4*/ 	.short	0x010a
        /*06b6*/ 	.byte	0x3f
	.zero		1


	//   ....[97]....
        /*06b8*/ 	.word	0x00005140
        /*06bc*/ 	.word	0x0000000c
        /*06c0*/ 	.word	0x000000c8
        /*06c4*/ 	.short	0x010a
        /*06c6*/ 	.byte	0x3f
	.zero		1


	//   ....[98]....
        /*06c8*/ 	.word	0x00005210
        /*06cc*/ 	.word	0x00000005
        /*06d0*/ 	.word	0x00000000
        /*06d4*/ 	.short	0x010a
        /*06d6*/ 	.byte	0x3f
	.zero		1


	//   ....[99]....
        /*06d8*/ 	.word	0x00005260
        /*06dc*/ 	.word	0x00000009
        /*06e0*/ 	.word	0x00000000
        /*06e4*/ 	.short	0x010a
        /*06e6*/ 	.byte	0x3f
	.zero		1


	//   ....[100]....
        /*06e8*/ 	.word	0x000052b0
        /*06ec*/ 	.word	0x00000008
        /*06f0*/ 	.word	0x00000000
        /*06f4*/ 	.short	0x010a
        /*06f6*/ 	.byte	0x3f
	.zero		1


	//   ....[101]....
        /*06f8*/ 	.word	0x00005300
        /*06fc*/ 	.word	0x00000009
        /*0700*/ 	.word	0x00000000
        /*0704*/ 	.short	0x010a
        /*0706*/ 	.byte	0x3f
	.zero		1


	//   ....[102]....
        /*0708*/ 	.word	0x00005350
        /*070c*/ 	.word	0x00000008
        /*0710*/ 	.word	0x00000000
        /*0714*/ 	.short	0x010a
        /*0716*/ 	.byte	0x3f
	.zero		1


	//   ....[103]....
        /*0718*/ 	.word	0x000053a0
        /*071c*/ 	.word	0x00000009
        /*0720*/ 	.word	0x00000000
        /*0724*/ 	.short	0x010a
        /*0726*/ 	.byte	0x3f
	.zero		1


	//   ....[104]....
        /*0728*/ 	.word	0x000053f0
        /*072c*/ 	.word	0x00000008
        /*0730*/ 	.word	0x00000000
        /*0734*/ 	.short	0x010a
        /*0736*/ 	.byte	0x3f
	.zero		1


	//   ....[105]....
        /*0738*/ 	.word	0x00005440
        /*073c*/ 	.word	0x00000009
        /*0740*/ 	.word	0x00000000
        /*0744*/ 	.short	0x010a
        /*0746*/ 	.byte	0x3f
	.zero		1


	//   ....[106]....
        /*0748*/ 	.word	0x00005490
        /*074c*/ 	.word	0x00000008
        /*0750*/ 	.word	0x00000000
        /*0754*/ 	.short	0x010a
        /*0756*/ 	.byte	0x3f
	.zero		1


	//   ....[107]....
        /*0758*/ 	.word	0x000054e0
        /*075c*/ 	.word	0x00000009
        /*0760*/ 	.word	0x00000000
        /*0764*/ 	.short	0x010a
        /*0766*/ 	.byte	0x3f
	.zero		1


	//   ....[108]....
        /*0768*/ 	.word	0x00005530
        /*076c*/ 	.word	0x00000008
        /*0770*/ 	.word	0x00000000
        /*0774*/ 	.short	0x010a
        /*0776*/ 	.byte	0x3f
	.zero		1


	//   ....[109]....
        /*0778*/ 	.word	0x00005580
        /*077c*/ 	.word	0x00000009
        /*0780*/ 	.word	0x00000000
        /*0784*/ 	.short	0x010a
        /*0786*/ 	.byte	0x3f
	.zero		1


	//   ....[110]....
        /*0788*/ 	.word	0x000055d0
        /*078c*/ 	.word	0x00000008
        /*0790*/ 	.word	0x00000000
        /*0794*/ 	.short	0x010a
        /*0796*/ 	.byte	0x3f
	.zero		1


	//   ....[111]....
        /*0798*/ 	.word	0x00005620
        /*079c*/ 	.word	0x00000009
        /*07a0*/ 	.word	0x00000000
        /*07a4*/ 	.short	0x010a
        /*07a6*/ 	.byte	0x3f
	.zero		1


	//   ....[112]....
        /*07a8*/ 	.word	0x00005670
        /*07ac*/ 	.word	0x00000008
        /*07b0*/ 	.word	0x00000000
        /*07b4*/ 	.short	0x010a
        /*07b6*/ 	.byte	0x3f
	.zero		1


	//   ....[113]....
        /*07b8*/ 	.word	0x000056c0
        /*07bc*/ 	.word	0x00000009
        /*07c0*/ 	.word	0x00000000
        /*07c4*/ 	.short	0x010a
        /*07c6*/ 	.byte	0x3f
	.zero		1


	//   ....[114]....
        /*07c8*/ 	.word	0x00005710
        /*07cc*/ 	.word	0x00000008
        /*07d0*/ 	.word	0x00000000
        /*07d4*/ 	.short	0x010a
        /*07d6*/ 	.byte	0x3f
	.zero		1


	//   ....[115]....
        /*07d8*/ 	.word	0x00005760
        /*07dc*/ 	.word	0x00000009
        /*07e0*/ 	.word	0x00000000
        /*07e4*/ 	.short	0x010a
        /*07e6*/ 	.byte	0x3f
	.zero		1


	//   ....[116]....
        /*07e8*/ 	.word	0x000057b0
        /*07ec*/ 	.word	0x00000008
        /*07f0*/ 	.word	0x00000000
        /*07f4*/ 	.short	0x010a
        /*07f6*/ 	.byte	0x3f
	.zero		1


	//   ....[117]....
        /*07f8*/ 	.word	0x00005800
        /*07fc*/ 	.word	0x00000009
        /*0800*/ 	.word	0x00000000
        /*0804*/ 	.short	0x010a
        /*0806*/ 	.byte	0x3f
	.zero		1


	//   ....[118]....
        /*0808*/ 	.word	0x00005850
        /*080c*/ 	.word	0x00000008
        /*0810*/ 	.word	0x00000000
        /*0814*/ 	.short	0x010a
        /*0816*/ 	.byte	0x3f
	.zero		1


	//   ....[119]....
        /*0818*/ 	.word	0x000058a0
        /*081c*/ 	.word	0x00000009
        /*0820*/ 	.word	0x00000000
        /*0824*/ 	.short	0x010a
        /*0826*/ 	.byte	0x3f
	.zero		1


	//   ....[120]....
        /*0828*/ 	.word	0x000058f0
        /*082c*/ 	.word	0x00000008
        /*0830*/ 	.word	0x00000000
        /*0834*/ 	.short	0x010a
        /*0836*/ 	.byte	0x3f
	.zero		1


	//   ....[121]....
        /*0838*/ 	.word	0x00005940
        /*083c*/ 	.word	0x0000000b
        /*0840*/ 	.word	0x00000000
        /*0844*/ 	.short	0x010a
        /*0846*/ 	.byte	0x3f
	.zero		1


	//----- nvinfo : EIATTR_NUM_MBARRIERS
	.align		4
.L_35:
        /*0848*/ 	.byte	0x03, 0x38
        /*084a*/ 	.short	0x0038


	//----- nvinfo : EIATTR_EXIT_INSTR_OFFSETS
	.align		4
        /*084c*/ 	.byte	0x04, 0x1c
        /*084e*/ 	.short	(.L_37 - .L_36)


	//   ....[0]....
.L_36:
        /*0850*/ 	.word	0x000016d0


	//   ....[1]....
        /*0854*/ 	.word	0x00001730


	//   ....[2]....
        /*0858*/ 	.word	0x00003330


	//   ....[3]....
        /*085c*/ 	.word	0x00003360


	//   ....[4]....
        /*0860*/ 	.word	0x00004f40


	//----- nvinfo : EIATTR_MAX_THREADS
	.align		4
.L_37:
        /*0864*/ 	.byte	0x04, 0x05
        /*0866*/ 	.short	(.L_39 - .L_38)
.L_38:
        /*0868*/ 	.word	0x00000180
        /*086c*/ 	.word	0x00000001
        /*0870*/ 	.word	0x00000001


	//----- nvinfo : EIATTR_CRS_STACK_SIZE
	.align		4
.L_39:
        /*0874*/ 	.byte	0x04, 0x1e
        /*0876*/ 	.short	(.L_41 - .L_40)
.L_40:
        /*0878*/ 	.word	0x00000000


	//----- nvinfo : EIATTR_CBANK_PARAM_SIZE
	.align		4
.L_41:
        /*087c*/ 	.byte	0x03, 0x19
        /*087e*/ 	.short	0x0470


	//----- nvinfo : EIATTR_PARAM_CBANK
	.align		4
        /*0880*/ 	.byte	0x04, 0x0a
        /*0882*/ 	.short	(.L_43 - .L_42)
	.align		4
.L_42:
        /*0884*/ 	.word	index@(.nv.constant0._ZN7cutlass13device_kernelINS_4gemm6kernel13GemmUniversalIN4cute5tupleIJiiiiEEENS1_10collective13CollectiveMmaINS1_34MainloopSm90TmaGmmaWarpSpecializedILi25ENS5_IJNS4_1CILi2EEENSA_ILi1EEESC_EEENS1_32KernelTmaWarpSpecializedPingpongEEENS5_IJNSA_ILi64EEENSA_ILi8EEENSA_ILi128EEEEEEaNS5_IJlSC_lEEEaSK_NS4_8TiledMMAINS4_8MMA_AtomIJNS4_4SM904GMMA25MMA_64x8x32_S32S8S8_SS_TNEEEENS4_6LayoutINS5_IJSC_SC_SC_EEENS5_IJNSA_ILi0EEEST_ST_EEEEENS5_IJNS4_10UnderscoreESW_SW_EEEEENS4_13SM90_TMA_LOADENS4_14ComposedLayoutINS4_7SwizzleILi3ELi4ELi3EEENS4_18smem_ptr_flag_bitsILi8EEENSR_INS5_IJSH_SI_EEENS5_IJSI_SC_EEEEEEEvNS4_8identityENS4_23SM90_TMA_LOAD_MULTICASTES18_vS19_EENS_8epilogue10collective6detail29Sm90TmaWarpSpecializedAdapterINS1D_15DefaultEpilogueIaSK_SK_NS1C_6thread17LinearCombinationIaLi1EiiLNS1H_9ScaleType4KindE0ELNS_15FloatRoundStyleE2EaEENS1_15EpilogueDefaultEEEEEvvEEEEvNT_6ParamsE)
        /*0888*/ 	.short	0x0210
        /*088a*/ 	.short	0x0470


	//----- nvinfo : EIATTR_SW_WAR
	.align		4
.L_43:
        /*088c*/ 	.byte	0x04, 0x36
        /*088e*/ 	.short	(.L_45 - .L_44)
.L_44:
        /*0890*/ 	.word	0x00000008
.L_45:


//--------------------- .nv.callgraph             --------------------------
	.section	.nv.callgraph,"",@"SHT_CUDA_CALLGRAPH"
	.align	4
	.sectionentsize	8
	.align		4
        /*0000*/ 	.word	0x00000000
	.align		4
        /*0004*/ 	.word	0xffffffff
	.align		4
        /*0008*/ 	.word	index@(_ZN7cutlass13device_kernelINS_4gemm6kernel13GemmUniversalIN4cute5tupleIJiiiiEEENS1_10collective13CollectiveMmaINS1_34MainloopSm90TmaGmmaWarpSpecializedILi25ENS5_IJNS4_1CILi2EEENSA_ILi1EEESC_EEENS1_32KernelTmaWarpSpecializedPingpongEEENS5_IJNSA_ILi64EEENSA_ILi8EEENSA_ILi128EEEEEEaNS5_IJlSC_lEEEaSK_NS4_8TiledMMAINS4_8MMA_AtomIJNS4_4SM904GMMA25MMA_64x8x32_S32S8S8_SS_TNEEEENS4_6LayoutINS5_IJSC_SC_SC_EEENS5_IJNSA_ILi0EEEST_ST_EEEEENS5_IJNS4_10UnderscoreESW_SW_EEEEENS4_13SM90_TMA_LOADENS4_14ComposedLayoutINS4_7SwizzleILi3ELi4ELi3EEENS4_18smem_ptr_flag_bitsILi8EEENSR_INS5_IJSH_SI_EEENS5_IJSI_SC_EEEEEEEvNS4_8identityENS4_23SM90_TMA_LOAD_MULTICASTES18_vS19_EENS_8epilogue10collective6detail29Sm90TmaWarpSpecializedAdapterINS1D_15DefaultEpilogueIaSK_SK_NS1C_6thread17LinearCombinationIaLi1EiiLNS1H_9ScaleType4KindE0ELNS_15FloatRoundStyleE2EaEENS1_15EpilogueDefaultEEEEEvvEEEEvNT_6ParamsE)
	.align		4
        /*000c*/ 	.word	index@(__assertfail)
	.align		4
        /*0010*/ 	.word	0x00000000
	.align		4
        /*0014*/ 	.word	0xfffffffe
	.align		4
        /*0018*/ 	.word	0x00000000
	.align		4
        /*001c*/ 	.word	0xfffffffd
	.align		4
        /*0020*/ 	.word	0x00000000
	.align		4
        /*0024*/ 	.word	0xfffffffc


//--------------------- .nv.constant4             --------------------------
	.section	.nv.constant4,"a",@progbits
	.align	8
	.align		8
.nv.constant4:
        /*0000*/ 	.dword	__assertfail
	.align		8
        /*0008*/ 	.dword	__unnamed_1
	.align		8
        /*0010*/ 	.dword	_ZN39_INTERNAL_2bd9858f_4_k_cu_e3b97cce_87344cuda3std3__45__cpo5beginE
	.align		8
        /*0018*/ 	.dword	_ZN39_INTERNAL_2bd9858f_4_k_cu_e3b97cce_87344cuda3std3__45__cpo3endE
	.align		8
        /*0020*/ 	.dword	_ZN39_INTERNAL_2bd9858f_4_k_cu_e3b97cce_87344cuda3std3__45__cpo6cbeginE
	.align		8
        /*0028*/ 	.dword	_ZN39_INTERNAL_2bd9858f_4_k_cu_e3b97cce_87344cuda3std3__45__cpo4cendE
	.align		8
        /*0030*/ 	.dword	_ZN39_INTERNAL_2bd9858f_4_k_cu_e3b97cce_87344cuda3std3__441_GLOBAL__N__2bd9858f_4_k_cu_e3b97cce_87346ignoreE
	.align		8
        /*0038*/ 	.dword	_ZN39_INTERNAL_2bd9858f_4_k_cu_e3b97cce_87344cuda3std3__419piecewise_constructE
	.align		8
        /*0040*/ 	.dword	_ZN39_INTERNAL_2bd9858f_4_k_cu_e3b97cce_87344cuda3std3__48in_placeE
	.align		8
        /*0048*/ 	.dword	_ZN39_INTERNAL_2bd9858f_4_k_cu_e3b97cce_87344cuda3std6ranges3__45__cpo4swapE
	.align		8
        /*0050*/ 	.dword	_ZN39_INTERNAL_2bd9858f_4_k_cu_e3b97cce_87344cuda3std6ranges3__45__cpo9iter_moveE
	.align		8
        /*0058*/ 	.dword	_ZN39_INTERNAL_2bd9858f_4_k_cu_e3b97cce_87344cute7productE
	.align		8
        /*0060*/ 	.dword	_ZN39_INTERNAL_2bd9858f_4_k_cu_e3b97cce_87344cute1_E
	.align		8
        /*0068*/ 	.dword	$str$22
	.align		8
        /*0070*/ 	.dword	$str$23


//--------------------- .text._ZN7cutlass13device_kernelINS_4gemm6kernel13GemmUniversalIN4cute5tupleIJiiiiEEENS1_10collective13CollectiveMmaINS1_34MainloopSm90TmaGmmaWarpSpecializedILi25ENS5_IJNS4_1CILi2EEENSA_ILi1EEESC_EEENS1_32KernelTmaWarpSpecializedPingpongEEENS5_IJNSA_ILi64EEENSA_ILi8EEENSA_ILi128EEEEEEaNS5_IJlSC_lEEEaSK_NS4_8TiledMMAINS4_8MMA_AtomIJNS4_4SM904GMMA25MMA_64x8x32_S32S8S8_SS_TNEEEENS4_6LayoutINS5_IJSC_SC_SC_EEENS5_IJNSA_ILi0EEEST_ST_EEEEENS5_IJNS4_10UnderscoreESW_SW_EEEEENS4_13SM90_TMA_LOADENS4_14ComposedLayoutINS4_7SwizzleILi3ELi4ELi3EEENS4_18smem_ptr_flag_bitsILi8EEENSR_INS5_IJSH_SI_EEENS5_IJSI_SC_EEEEEEEvNS4_8identityENS4_23SM90_TMA_LOAD_MULTICASTES18_vS19_EENS_8epilogue10collective6detail29Sm90TmaWarpSpecializedAdapterINS1D_15DefaultEpilogueIaSK_SK_NS1C_6thread17LinearCombinationIaLi1EiiLNS1H_9ScaleType4KindE0ELNS_15FloatRoundStyleE2EaEENS1_15EpilogueDefaultEEEEEvvEEEEvNT_6ParamsE --------------------------
	.section	.text._ZN7cutlass13device_kernelINS_4gemm6kernel13GemmUniversalIN4cute5tupleIJiiiiEEENS1_10collective13CollectiveMmaINS1_34MainloopSm90TmaGmmaWarpSpecializedILi25ENS5_IJNS4_1CILi2EEENSA_ILi1EEESC_EEENS1_32KernelTmaWarpSpecializedPingpongEEENS5_IJNSA_ILi64EEENSA_ILi8EEENSA_ILi128EEEEEEaNS5_IJlSC_lEEEaSK_NS4_8TiledMMAINS4_8MMA_AtomIJNS4_4SM904GMMA25MMA_64x8x32_S32S8S8_SS_TNEEEENS4_6LayoutINS5_IJSC_SC_SC_EEENS5_IJNSA_ILi0EEEST_ST_EEEEENS5_IJNS4_10UnderscoreESW_SW_EEEEENS4_13SM90_TMA_LOADENS4_14ComposedLayoutINS4_7SwizzleILi3ELi4ELi3EEENS4_18smem_ptr_flag_bitsILi8EEENSR_INS5_IJSH_SI_EEENS5_IJSI_SC_EEEEEEEvNS4_8identityENS4_23SM90_TMA_LOAD_MULTICASTES18_vS19_EENS_8epilogue10collective6detail29Sm90TmaWarpSpecializedAdapterINS1D_15DefaultEpilogueIaSK_SK_NS1C_6thread17LinearCombinationIaLi1EiiLNS1H_9ScaleType4KindE0ELNS_15FloatRoundStyleE2EaEENS1_15EpilogueDefaultEEEEEvvEEEEvNT_6ParamsE,"ax",@progbits
	.align	128
.text._ZN7cutlass13device_kernelINS_4gemm6kernel13GemmUniversalIN4cute5tupleIJiiiiEEENS1_10collective13CollectiveMmaINS1_34MainloopSm90TmaGmmaWarpSpecializedILi25ENS5_IJNS4_1CILi2EEENSA_ILi1EEESC_EEENS1_32KernelTmaWarpSpecializedPingpongEEENS5_IJNSA_ILi64EEENSA_ILi8EEENSA_ILi128EEEEEEaNS5_IJlSC_lEEEaSK_NS4_8TiledMMAINS4_8MMA_AtomIJNS4_4SM904GMMA25MMA_64x8x32_S32S8S8_SS_TNEEEENS4_6LayoutINS5_IJSC_SC_SC_EEENS5_IJNSA_ILi0EEEST_ST_EEEEENS5_IJNS4_10UnderscoreESW_SW_EEEEENS4_13SM90_TMA_LOADENS4_14ComposedLayoutINS4_7SwizzleILi3ELi4ELi3EEENS4_18smem_ptr_flag_bitsILi8EEENSR_INS5_IJSH_SI_EEENS5_IJSI_SC_EEEEEEEvNS4_8identityENS4_23SM90_TMA_LOAD_MULTICASTES18_vS19_EENS_8epilogue10collective6detail29Sm90TmaWarpSpecializedAdapterINS1D_15DefaultEpilogueIaSK_SK_NS1C_6thread17LinearCombinationIaLi1EiiLNS1H_9ScaleType4KindE0ELNS_15FloatRoundStyleE2EaEENS1_15EpilogueDefaultEEEEEvvEEEEvNT_6ParamsE:
        .type           _ZN7cutlass13device_kernelINS_4gemm6kernel13GemmUniversalIN4cute5tupleIJiiiiEEENS1_10collective13CollectiveMmaINS1_34MainloopSm90TmaGmmaWarpSpecializedILi25ENS5_IJNS4_1CILi2EEENSA_ILi1EEESC_EEENS1_32KernelTmaWarpSpecializedPingpongEEENS5_IJNSA_ILi64EEENSA_ILi8EEENSA_ILi128EEEEEEaNS5_IJlSC_lEEEaSK_NS4_8TiledMMAINS4_8MMA_AtomIJNS4_4SM904GMMA25MMA_64x8x32_S32S8S8_SS_TNEEEENS4_6LayoutINS5_IJSC_SC_SC_EEENS5_IJNSA_ILi0EEEST_ST_EEEEENS5_IJNS4_10UnderscoreESW_SW_EEEEENS4_13SM90_TMA_LOADENS4_14ComposedLayoutINS4_7SwizzleILi3ELi4ELi3EEENS4_18smem_ptr_flag_bitsILi8EEENSR_INS5_IJSH_SI_EEENS5_IJSI_SC_EEEEEEEvNS4_8identityENS4_23SM90_TMA_LOAD_MULTICASTES18_vS19_EENS_8epilogue10collective6detail29Sm90TmaWarpSpecializedAdapterINS1D_15DefaultEpilogueIaSK_SK_NS1C_6thread17LinearCombinationIaLi1EiiLNS1H_9ScaleType4KindE0ELNS_15FloatRoundStyleE2EaEENS1_15EpilogueDefaultEEEEEvvEEEEvNT_6ParamsE,@function
        .size           _ZN7cutlass13device_kernelINS_4gemm6kernel13GemmUniversalIN4cute5tupleIJiiiiEEENS1_10collective13CollectiveMmaINS1_34MainloopSm90TmaGmmaWarpSpecializedILi25ENS5_IJNS4_1CILi2EEENSA_ILi1EEESC_EEENS1_32KernelTmaWarpSpecializedPingpongEEENS5_IJNSA_ILi64EEENSA_ILi8EEENSA_ILi128EEEEEEaNS5_IJlSC_lEEEaSK_NS4_8TiledMMAINS4_8MMA_AtomIJNS4_4SM904GMMA25MMA_64x8x32_S32S8S8_SS_TNEEEENS4_6LayoutINS5_IJSC_SC_SC_EEENS5_IJNSA_ILi0EEEST_ST_EEEEENS5_IJNS4_10UnderscoreESW_SW_EEEEENS4_13SM90_TMA_LOADENS4_14ComposedLayoutINS4_7SwizzleILi3ELi4ELi3EEENS4_18smem_ptr_flag_bitsILi8EEENSR_INS5_IJSH_SI_EEENS5_IJSI_SC_EEEEEEEvNS4_8identityENS4_23SM90_TMA_LOAD_MULTICASTES18_vS19_EENS_8epilogue10collective6detail29Sm90TmaWarpSpecializedAdapterINS1D_15DefaultEpilogueIaSK_SK_NS1C_6thread17LinearCombinationIaLi1EiiLNS1H_9ScaleType4KindE0ELNS_15FloatRoundStyleE2EaEENS1_15EpilogueDefaultEEEEEvvEEEEvNT_6ParamsE,(.L_x_126 - _ZN7cutlass13device_kernelINS_4gemm6kernel13GemmUniversalIN4cute5tupleIJiiiiEEENS1_10collective13CollectiveMmaINS1_34MainloopSm90TmaGmmaWarpSpecializedILi25ENS5_IJNS4_1CILi2EEENSA_ILi1EEESC_EEENS1_32KernelTmaWarpSpecializedPingpongEEENS5_IJNSA_ILi64EEENSA_ILi8EEENSA_ILi128EEEEEEaNS5_IJlSC_lEEEaSK_NS4_8TiledMMAINS4_8MMA_AtomIJNS4_4SM904GMMA25MMA_64x8x32_S32S8S8_SS_TNEEEENS4_6LayoutINS5_IJSC_SC_SC_EEENS5_IJNSA_ILi0EEEST_ST_EEEEENS5_IJNS4_10UnderscoreESW_SW_EEEEENS4_13SM90_TMA_LOADENS4_14ComposedLayoutINS4_7SwizzleILi3ELi4ELi3EEENS4_18smem_ptr_flag_bitsILi8EEENSR_INS5_IJSH_SI_EEENS5_IJSI_SC_EEEEEEEvNS4_8identityENS4_23SM90_TMA_LOAD_MULTICASTES18_vS19_EENS_8epilogue10collective6detail29Sm90TmaWarpSpecializedAdapterINS1D_15DefaultEpilogueIaSK_SK_NS1C_6thread17LinearCombinationIaLi1EiiLNS1H_9ScaleType4KindE0ELNS_15FloatRoundStyleE2EaEENS1_15EpilogueDefaultEEEEEvvEEEEvNT_6ParamsE)
        .other          _ZN7cutlass13device_kernelINS_4gemm6kernel13GemmUniversalIN4cute5tupleIJiiiiEEENS1_10collective13CollectiveMmaINS1_34MainloopSm90TmaGmmaWarpSpecializedILi25ENS5_IJNS4_1CILi2EEENSA_ILi1EEESC_EEENS1_32KernelTmaWarpSpecializedPingpongEEENS5_IJNSA_ILi64EEENSA_ILi8EEENSA_ILi128EEEEEEaNS5_IJlSC_lEEEaSK_NS4_8TiledMMAINS4_8MMA_AtomIJNS4_4SM904GMMA25MMA_64x8x32_S32S8S8_SS_TNEEEENS4_6LayoutINS5_IJSC_SC_SC_EEENS5_IJNSA_ILi0EEEST_ST_EEEEENS5_IJNS4_10UnderscoreESW_SW_EEEEENS4_13SM90_TMA_LOADENS4_14ComposedLayoutINS4_7SwizzleILi3ELi4ELi3EEENS4_18smem_ptr_flag_bitsILi8EEENSR_INS5_IJSH_SI_EEENS5_IJSI_SC_EEEEEEEvNS4_8identityENS4_23SM90_TMA_LOAD_MULTICASTES18_vS19_EENS_8epilogue10collective6detail29Sm90TmaWarpSpecializedAdapterINS1D_15DefaultEpilogueIaSK_SK_NS1C_6thread17LinearCombinationIaLi1EiiLNS1H_9ScaleType4KindE0ELNS_15FloatRoundStyleE2EaEENS1_15EpilogueDefaultEEEEEvvEEEEvNT_6ParamsE,@"STO_CUDA_ENTRY STV_DEFAULT"
_ZN7cutlass13device_kernelINS_4gemm6kernel13GemmUniversalIN4cute5tupleIJiiiiEEENS1_10collective13CollectiveMmaINS1_34MainloopSm90TmaGmmaWarpSpecializedILi25ENS5_IJNS4_1CILi2EEENSA_ILi1EEESC_EEENS1_32KernelTmaWarpSpecializedPingpongEEENS5_IJNSA_ILi64EEENSA_ILi8EEENSA_ILi128EEEEEEaNS5_IJlSC_lEEEaSK_NS4_8TiledMMAINS4_8MMA_AtomIJNS4_4SM904GMMA25MMA_64x8x32_S32S8S8_SS_TNEEEENS4_6LayoutINS5_IJSC_SC_SC_EEENS5_IJNSA_ILi0EEEST_ST_EEEEENS5_IJNS4_10UnderscoreESW_SW_EEEEENS4_13SM90_TMA_LOADENS4_14ComposedLayoutINS4_7SwizzleILi3ELi4ELi3EEENS4_18smem_ptr_flag_bitsILi8EEENSR_INS5_IJSH_SI_EEENS5_IJSI_SC_EEEEEEEvNS4_8identityENS4_23SM90_TMA_LOAD_MULTICASTES18_vS19_EENS_8epilogue10collective6detail29Sm90TmaWarpSpecializedAdapterINS1D_15DefaultEpilogueIaSK_SK_NS1C_6thread17LinearCombinationIaLi1EiiLNS1H_9ScaleType4KindE0ELNS_15FloatRoundStyleE2EaEENS1_15EpilogueDefaultEEEEEvvEEEEvNT_6ParamsE:
[----:B------:R-:W0:Y:S01]  /*0000*/  LDC R1, c[0x0][0x28] ;  /* 0x00000a00ff017b82 */ /* 0x000e220000000800 */
[----:B------:R-:W1:Y:S01]  /*0010*/  S2R R3, SR_TID.X ;  /* 0x0000000000037919 */ /* 0x000e620000002100 */
[----:B------:R-:W-:Y:S01]  /*0020*/  ELECT P0, URZ, PT ;  /* 0x00000000003f782f */ /* 0x000fe20003800000 */
[----:B------:R-:W-:Y:S01]  /*0030*/  BSSY B0, `(.L_x_0) ;  /* 0x000000f000007945 */ /* 0x000fe20003800000 */
[--C-:B-1----:R-:W-:Y:S02]  /*0040*/  SHF.R.U32.HI R0, RZ, 0x5, R3.reuse ;  /* 0x00000005ff007819 */ /* 0x102fe40000011603 */
[----:B------:R-:W-:-:S03]  /*0050*/  SHF.R.U32.HI R6, RZ, 0x7, R3 ;  /* 0x00000007ff067819 */ /* 0x000fc60000011603 */
[----:B------:R-:W1:Y:S04]  /*0060*/  SHFL.IDX PT, R5, R0, RZ, 0x1f ;  /* 0x00001fff00057589 */ /* 0x000e6800000e0000 */
[----:B------:R2:W3:Y:S01]  /*0070*/  SHFL.IDX PT, R10, R6, RZ, 0x1f ;  /* 0x00001fff060a7589 */ /* 0x0004e200000e0000 */
[----:B-1----:R-:W-:-:S13]  /*0080*/  ISETP.NE.OR P0, PT, R5, RZ, !P0 ;  /* 0x000000ff0500720c */ /* 0x002fda0004705670 */
[----:B0-23--:R-:W-:Y:S05]  /*0090*/  @P0 BRA `(.L_x_1) ;  /* 0x0000000000200947 */ /* 0x00dfea0003800000 */
[----:B------:R-:W-:Y:S02]  /*00a0*/  ULDC.64 UR4, c[0x0][0x198] ;  /* 0x0000660000047ab9 */ /* 0x000fe40000000a00 */
[----:B------:R-:W-:Y:S02]  /*00b0*/  UIADD3 UR6, UP0, UR4, 0xf0, URZ ;  /* 0x000000f004067890 */ /* 0x000fe4000ff1e03f */
[----:B------:R-:W-:Y:S02]  /*00c0*/  UIADD3 UR4, UP1, UR4, 0x1f0, URZ ;  /* 0x000001f004047890 */ /* 0x000fe4000ff3e03f */
[----:B------:R-:W-:Y:S02]  /*00d0*/  UIADD3.X UR7, URZ, UR5, URZ, UP0, !UPT ;  /* 0x000000053f077290 */ /* 0x000fe400087fe43f */
[----:B------:R-:W-:-:S07]  /*00e0*/  UIADD3.X UR5, URZ, UR5, URZ, UP1, !UPT ;  /* 0x000000053f057290 */ /* 0x000fce0008ffe43f */
[----:B------:R0:W-:Y:S02]  /*00f0*/  UTMACCTL.PF [UR6] ;  /* 0x00000000060079b9 */ /* 0x0001e40008040000 */
[----:B------:R0:W-:Y:S02]  /*0100*/  UTMACCTL.PF [UR4] ;  /* 0x00000000040079b9 */ /* 0x0001e40008040000 */
[----:B0-----:R-:W-:Y:S01]  /*0110*/  NOP ;  /* 0x0000000000007918 */ /* 0x001fe20000000000 */
.L_x_1:
[----:B------:R-:W-:Y:S05]  /*0120*/  BSYNC B0 ;  /* 0x0000000000007941 */ /* 0x000fea0003800000 */
.L_x_0:
[----:B------:R-:W0:Y:S02]  /*0130*/  SHFL.IDX PT, R8, R0, RZ, 0x1f ;  /* 0x00001fff00087589 */ /* 0x000e2400000e0000 */
[----:B0-----:R-:W-:-:S13]  /*0140*/  ISETP.NE.AND P0, PT, R8, RZ, PT ;  /* 0x000000ff0800720c */ /* 0x001fda0003f05270 */
[----:B------:R-:W-:Y:S05]  /*0150*/  @P0 BRA `(.L_x_2) ;  /* 0x00000004000c0947 */ /* 0x000fea0003800000 */
[----:B------:R-:W-:Y:S01]  /*0160*/  ELECT P0, URZ, PT ;  /* 0x00000000003f782f */ /* 0x000fe20003800000 */
[----:B------:R-:W-:-:S12]  /*0170*/  BSSY B0, `(.L_x_2) ;  /* 0x0000041000007945 */ /* 0x000fd80003800000 */
[----:B------:R-:W-:Y:S05]  /*0180*/  @!P0 BRA `(.L_x_3) ;  /* 0x0000000000fc8947 */ /* 0x000fea0003800000 */
[----:B------:R-:W0:Y:S01]  /*0190*/  S2UR UR8, SR_CgaCtaId ;  /* 0x00000000000879c3 */ /* 0x000e220000008800 */
[----:B------:R-:W-:Y:S01]  /*01a0*/  UMOV UR4, 0x400 ;  /* 0x0000040000047882 */ /* 0x000fe20000000000 */
[----:B------:R-:W-:Y:S01]  /*01b0*/  UMOV UR5, 0x1 ;  /* 0x0000000100057882 */ /* 0x000fe20000000000 */
[----:B------:R-:W-:Y:S02]  /*01c0*/  UMOV UR6, 0x2 ;  /* 0x0000000200067882 */ /* 0x000fe40000000000 */
[----:B------:R-:W-:-:S04]  /*01d0*/  UIADD3 UR6, -UR6, 0x100000, URZ ;  /* 0x0010000006067890 */ /* 0x000fc8000fffe13f */
[----:B------:R-:W-:Y:S02]  /*01e0*/  USHF.L.U32 UR7, UR6, 0xb, URZ ;  /* 0x0000000b06077899 */ /* 0x000fe4000800063f */
[----:B------:R-:W-:Y:S02]  /*01f0*/  USHF.L.U32 UR6, UR6, 0x1, URZ ;  /* 0x0000000106067899 */ /* 0x000fe4000800063f */
[----:B0-----:R-:W-:Y:S02]  /*0200*/  ULEA UR8, UR8, UR4, 0x18 ;  /* 0x0000000408087291 */ /* 0x001fe4000f8ec03f */
[----:B------:R-:W-:-:S04]  /*0210*/  UIADD3 UR4, -UR5, 0x100000, URZ ;  /* 0x0010000005047890 */ /* 0x000fc8000fffe13f */
[----:B------:R-:W-:Y:S02]  /*0220*/  USHF.L.U32 UR5, UR4, 0xb, URZ ;  /* 0x0000000b04057899 */ /* 0x000fe4000800063f */
[----:B------:R-:W-:Y:S01]  /*0230*/  USHF.L.U32 UR4, UR4, 0x1, URZ ;  /* 0x0000000104047899 */ /* 0x000fe2000800063f */
[----:B------:R-:W0:Y:S11]  /*0240*/  FENCE.VIEW.ASYNC.S ;  /* 0x00000000000073c6 */ /* 0x000e360000000000 */
[----:B0-----:R0:W1:Y:S01]  /*0250*/  SYNCS.EXCH.64 URZ, [UR8], UR4 ;  /* 0x00000004083f75b2 */ /* 0x0010620008000100 */
[----:B------:R0:W2:Y:S01]  /*0260*/  SYNCS.EXCH.64 URZ, [UR8+0xc8], UR6 ;  /* 0x0000c806083f75b2 */ /* 0x0000a20008000100 */
[----:B------:R0:W3:Y:S01]  /*0270*/  SYNCS.EXCH.64 URZ, [UR8+0x8], UR4 ;  /* 0x00000804083f75b2 */ /* 0x0000e20008000100 */
[----:B------:R0:W4:Y:S01]  /*0280*/  SYNCS.EXCH.64 URZ, [UR8+0xd0], UR6 ;  /* 0x0000d006083f75b2 */ /* 0x0001220008000100 */
[----:B------:R0:W0:Y:S01]  /*0290*/  SYNCS.EXCH.64 URZ, [UR8+0x10], UR4 ;  /* 0x00001004083f75b2 */ /* 0x0000220008000100 */
        /* <DEDUP_REMOVED lines=45> */
[----:B-1234-:R-:W-:Y:S01]  /*0570*/  NOP ;  /* 0x0000000000007918 */ /* 0x01efe20000000000 */
.L_x_3:
[----:B0-----:R-:W-:Y:S05]  /*0580*/  BSYNC B0 ;  /* 0x0000000000007941 */ /* 0x001fea0003800000 */
.L_x_2:
[----:B------:R-:W0:Y:S01]  /*0590*/  S2UR UR12, SR_CTAID.X ;  /* 0x00000000000c79c3 */ /* 0x000e220000002500 */
[----:B------:R-:W1:Y:S01]  /*05a0*/  SHFL.IDX PT, R9, R0, RZ, 0x1f ;  /* 0x00001fff00097589 */ /* 0x000e6200000e0000 */
[----:B------:R-:W-:Y:S02]  /*05b0*/  SHF.R.S32.HI R2, RZ, 0x1f, R3 ;  /* 0x0000001fff027819 */ /* 0x000fe40000011403 */
[----:B------:R-:W-:Y:S01]  /*05c0*/  ELECT P0, URZ, PT ;  /* 0x00000000003f782f */ /* 0x000fe20003800000 */
[----:B------:R-:W-:Y:S01]  /*05d0*/  NOP ;  /* 0x0000000000007918 */ /* 0x000fe20000000000 */
[----:B------:R2:W3:Y:S01]  /*05e0*/  SHFL.IDX PT, R12, R0, RZ, 0x1f ;  /* 0x00001fff000c7589 */ /* 0x0004e200000e0000 */
[----:B------:R-:W-:Y:S01]  /*05f0*/  LEA.HI R2, R2, R3, RZ, 0x7 ;  /* 0x0000000302027211 */ /* 0x000fe200078f38ff */
[----:B------:R-:W-:Y:S01]  /*0600*/  ULDC UR4, c[0x0][0x150] ;  /* 0x0000540000047ab9 */ /* 0x000fe20000000800 */
[----:B------:R-:W-:Y:S01]  /*0610*/  ELECT P1, URZ, PT ;  /* 0x00000000003f782f */ /* 0x000fe20003820000 */
[----:B------:R-:W4:Y:S01]  /*0620*/  S2R R4, SR_CTAID.Y ;  /* 0x0000000000047919 */ /* 0x000f220000002600 */
[----:B------:R-:W-:Y:S01]  /*0630*/  LOP3.LUT R2, R2, 0xffffff80, RZ, 0xc0, !PT ;  /* 0xffffff8002027812 */ /* 0x000fe200078ec0ff */
[----:B------:R-:W5:Y:S01]  /*0640*/  LDC R15, c[0x0][0x144] ;  /* 0x00005100ff0f7b82 */ /* 0x000f620000000800 */
[----:B------:R-:W-:Y:S01]  /*0650*/  UMOV UR11, 0x80 ;  /* 0x00000080000b7882 */ /* 0x000fe20000000000 */
[----:B------:R3:W5:Y:S01]  /*0660*/  SHFL.IDX PT, R17, R6, RZ, 0x1f ;  /* 0x00001fff06117589 */ /* 0x00076200000e0000 */
[----:B------:R-:W-:Y:S01]  /*0670*/  NOP ;  /* 0x0000000000007918 */ /* 0x000fe20000000000 */
[----:B------:R-:W-:Y:S01]  /*0680*/  IMAD.IADD R2, R3, 0x1, -R2 ;  /* 0x0000000103027824 */ /* 0x000fe200078e0a02 */
[C---:B------:R-:W-:Y:S01]  /*0690*/  ISETP.NE.AND P4, PT, R10.reuse, RZ, PT ;  /* 0x000000ff0a00720c */ /* 0x040fe20003f85270 */
[----:B------:R-:W-:-:S02]  /*06a0*/  VIADD R41, R10, 0xffffffff ;  /* 0xffffffff0a297836 */ /* 0x000fc40000000000 */
[----:B------:R-:W5:Y:S01]  /*06b0*/  LDC R16, c[0x0][0x140] ;  /* 0x00005000ff107b82 */ /* 0x000f620000000800 */
[----:B------:R-:W-:Y:S01]  /*06c0*/  SHF.R.S32.HI R7, RZ, 0x1f, R2 ;  /* 0x0000001fff077819 */ /* 0x000fe20000011402 */
[----:B------:R-:W-:Y:S01]  /*06d0*/  IMAD.MOV.U32 R28, RZ, RZ, 0x1 ;  /* 0x00000001ff1c7424 */ /* 0x000fe200078e00ff */
[----:B------:R-:W-:Y:S02]  /*06e0*/  ISETP.GE.U32.AND P6, PT, R41, 0x2, PT ;  /* 0x000000022900780c */ /* 0x000fe40003fc6070 */
[----:B0-----:R-:W-:Y:S02]  /*06f0*/  I2FP.F32.U32 R13, UR12 ;  /* 0x0000000c000d7c45 */ /* 0x001fe40008201000 */
[----:B-1----:R-:W-:Y:S02]  /*0700*/  ISETP.NE.OR P0, PT, R9, RZ, !P0 ;  /* 0x000000ff0900720c */ /* 0x002fe40004705670 */
[----:B------:R-:W-:Y:S01]  /*0710*/  LEA.HI R9, R7, R2, RZ, 0x3 ;  /* 0x0000000207097211 */ /* 0x000fe200078f18ff */
[----:B------:R-:W-:Y:S01]  /*0720*/  FMUL R14, R13, UR4 ;  /* 0x000000040d0e7c20 */ /* 0x000fe20008400000 */
[----:B------:R-:W-:Y:S01]  /*0730*/  SHF.R.S32.HI R13, RZ, 0x1f, R8 ;  /* 0x0000001fff0d7819 */ /* 0x000fe20000011408 */
[----:B------:R-:W-:Y:S01]  /*0740*/  ULDC UR4, c[0x0][0x154] ;  /* 0x0000550000047ab9 */ /* 0x000fe20000000800 */
[----:B------:R-:W-:-:S02]  /*0750*/  SHF.R.S32.HI R11, RZ, 0x3, R9 ;  /* 0x00000003ff0b7819 */ /* 0x000fc40000011409 */
[----:B--2---:R-:W-:Y:S01]  /*0760*/  SHF.R.S32.HI R0, RZ, 0x1f, R9 ;  /* 0x0000001fff007819 */ /* 0x004fe20000011409 */
[----:B------:R-:W0:Y:S01]  /*0770*/  F2I.U32.TRUNC.NTZ R14, R14 ;  /* 0x0000000e000e7305 */ /* 0x000e22000020f000 */
[----:B------:R-:W-:Y:S02]  /*0780*/  LEA.HI R13, R13, R8, RZ, 0x2 ;  /* 0x000000080d0d7211 */ /* 0x000fe400078f10ff */
[----:B------:R-:W-:Y:S01]  /*0790*/  LEA.HI R9, R0, R11, RZ, 0x2 ;  /* 0x0000000b00097211 */ /* 0x000fe200078f10ff */
[----:B------:R-:W-:Y:S01]  /*07a0*/  VOTEU.ALL UP1, P0 ;  /* 0x00000000003f7886 */ /* 0x000fe20000020000 */
[----:B---3--:R-:W-:Y:S01]  /*07b0*/  ISETP.NE.OR P1, PT, R12, RZ, !P1 ;  /* 0x000000ff0c00720c */ /* 0x008fe20004f25670 */
[----:B------:R-:W-:Y:S01]  /*07c0*/  VOTEU.ALL UP0, P0 ;  /* 0x00000000003f7886 */ /* 0x000fe20000000000 */
[----:B------:R-:W-:Y:S02]  /*07d0*/  SHF.R.S32.HI R0, RZ, 0x1f, R5 ;  /* 0x0000001fff007819 */ /* 0x000fe40000011405 */
[----:B------:R-:W-:Y:S01]  /*07e0*/  LOP3.LUT R6, R9, 0xfffffffc, RZ, 0xc0, !PT ;  /* 0xfffffffc09067812 */ /* 0x000fe200078ec0ff */
[----:B------:R-:W1:Y:S01]  /*07f0*/  @!UP1 S2UR UR7, SR_CgaCtaId ;  /* 0x00000000000799c3 */ /* 0x000e620000008800 */
[----:B------:R-:W-:Y:S01]  /*0800*/  LOP3.LUT R13, R13, 0x3ffffffc, RZ, 0xc0, !PT ;  /* 0x3ffffffc0d0d7812 */ /* 0x000fe200078ec0ff */
[----:B------:R-:W-:Y:S01]  /*0810*/  @!UP1 UMOV UR6, 0x400 ;  /* 0x0000040000069882 */ /* 0x000fe20000000000 */
[----:B------:R-:W-:Y:S01]  /*0820*/  LEA.HI R0, R0, R5, RZ, 0x2 ;  /* 0x0000000500007211 */ /* 0x000fe200078f10ff */
[----:B------:R-:W-:Y:S01]  /*0830*/  IMAD.IADD R11, R11, 0x1, -R6 ;  /* 0x000000010b0b7824 */ /* 0x000fe200078e0a06 */
[----:B----4-:R-:W-:Y:S01]  /*0840*/  I2FP.F32.U32 R9, R4 ;  /* 0x0000000400097245 */ /* 0x010fe20000201000 */
[----:B------:R-:W-:Y:S01]  /*0850*/  IMAD.IADD R8, R8, 0x1, -R13 ;  /* 0x0000000108087824 */ /* 0x000fe200078e0a0d */
[----:B------:R-:W-:Y:S01]  /*0860*/  LOP3.LUT R0, R0, 0xfffffffc, RZ, 0xc0, !PT ;  /* 0xfffffffc00007812 */ /* 0x000fe200078ec0ff */
[----:B------:R-:W-:Y:S01]  /*0870*/  VOTEU.ALL UP2, P1 ;  /* 0x00000000003f7886 */ /* 0x000fe20000840000 */
[----:B0-----:R-:W-:Y:S01]  /*0880*/  IMAD.MOV R14, RZ, RZ, -R14 ;  /* 0x000000ffff0e7224 */ /* 0x001fe200078e0a0e */
[----:B------:R-:W-:Y:S01]  /*0890*/  VOTEU.ALL UP3, P1 ;  /* 0x00000000003f7886 */ /* 0x000fe20000860000 */
[----:B------:R-:W-:-:S02]  /*08a0*/  IMAD R8, R8, 0x4, R11 ;  /* 0x0000000408087824 */ /* 0x000fc400078e020b */
[----:B------:R-:W-:Y:S01]  /*08b0*/  FMUL R11, R9, UR4 ;  /* 0x00000004090b7c20 */ /* 0x000fe20008400000 */
[----:B------:R-:W-:Y:S01]  /*08c0*/  IMAD.IADD R6, R5, 0x1, -R0 ;  /* 0x0000000105067824 */ /* 0x000fe200078e0a00 */
[----:B------:R-:W0:Y:S01]  /*08d0*/  @!UP2 S2UR UR10, SR_CgaCtaId ;  /* 0x00000000000aa9c3 */ /* 0x000e220000008800 */
[----:B-----5:R-:W-:Y:S01]  /*08e0*/  IMAD R20, R15, R14, UR12 ;  /* 0x0000000c0f147e24 */ /* 0x020fe2000f8e020e */
[C---:B------:R-:W-:Y:S01]  /*08f0*/  LEA.HI R0, R8.reuse, R8, RZ, 0x1 ;  /* 0x0000000808007211 */ /* 0x040fe200078f08ff */
[----:B------:R-:W-:Y:S01]  /*0900*/  IMAD.SHL.U32 R27, R8, 0x4, RZ ;  /* 0x00000004081b7824 */ /* 0x000fe200078e00ff */
[----:B------:R-:W2:Y:S01]  /*0910*/  F2I.U32.TRUNC.NTZ R11, R11 ;  /* 0x0000000b000b7305 */ /* 0x000ea2000020f000 */
[----:B------:R-:W-:Y:S01]  /*0920*/  UMOV UR4, 0x20 ;  /* 0x0000002000047882 */ /* 0x000fe20000000000 */
[----:B------:R-:W-:Y:S01]  /*0930*/  LOP3.LUT R9, R0, 0xfffffffe, RZ, 0xc0, !PT ;  /* 0xfffffffe00097812 */ /* 0x000fe200078ec0ff */
[----:B------:R-:W-:-:S04]  /*0940*/  @!UP1 UIADD3 UR4, -UR4, 0x100000, URZ ;  /* 0x0010000004049890 */ /* 0x000fc8000fffe13f */
[----:B------:R-:W-:Y:S02]  /*0950*/  @!UP1 USHF.L.U32 UR5, UR4, 0xb, URZ ;  /* 0x0000000b04059899 */ /* 0x000fe4000800063f */
[----:B------:R-:W-:Y:S01]  /*0960*/  @!UP1 USHF.L.U32 UR4, UR4, 0x1, URZ ;  /* 0x0000000104049899 */ /* 0x000fe2000800063f */
[----:B------:R-:W3:Y:S01]  /*0970*/  LDC R15, c[0x0][0x148] ;  /* 0x00005200ff0f7b82 */ /* 0x000ee20000000800 */
[C---:B------:R-:W-:Y:S01]  /*0980*/  LOP3.LUT R27, R8.reuse, 0xc, R27, 0x78, !PT ;  /* 0x0000000c081b7812 */ /* 0x040fe200078e781b */
[----:B-1----:R-:W-:Y:S01]  /*0990*/  @!UP1 ULEA UR8, UR7, UR6, 0x18 ;  /* 0x0000000607089291 */ /* 0x002fe2000f8ec03f */
[----:B------:R-:W-:Y:S01]  /*09a0*/  IMAD.IADD R9, R8, 0x1, -R9 ;  /* 0x0000000108097824 */ /* 0x000fe200078e0a09 */
[----:B------:R-:W-:Y:S01]  /*09b0*/  @!UP2 UMOV UR9, 0x400 ;  /* 0x000004000009a882 */ /* 0x000fe20000000000 */
[----:B------:R-:W-:-:S04]  /*09c0*/  @!UP2 UIADD3 UR6, -UR11, 0x100000, URZ ;  /* 0x001000000b06a890 */ /* 0x000fc8000fffe13f */
[----:B------:R-:W-:Y:S02]  /*09d0*/  @!UP2 USHF.L.U32 UR7, UR6, 0xb, URZ ;  /* 0x0000000b0607a899 */ /* 0x000fe4000800063f */
[----:B------:R-:W-:Y:S01]  /*09e0*/  @!UP2 USHF.L.U32 UR6, UR6, 0x1, URZ ;  /* 0x000000010606a899 */ /* 0x000fe2000800063f */
[----:B------:R-:W-:Y:S01]  /*09f0*/  ISETP.EQ.U32.AND P2, PT, R16, 0x1, PT ;  /* 0x000000011000780c */ /* 0x000fe20003f42070 */
[----:B------:R-:W-:Y:S01]  /*0a00*/  VOTEU.ALL UP4, P1 ;  /* 0x00000000003f7886 */ /* 0x000fe20000880000 */
[----:B------:R-:W-:Y:S01]  /*0a10*/  ISETP.NE.AND P3, PT, R9, R20, PT ;  /* 0x000000140900720c */ /* 0x000fe20003f65270 */
[----:B------:R-:W-:Y:S01]  /*0a20*/  VOTEU.ALL UP5, P1 ;  /* 0x00000000003f7886 */ /* 0x000fe200008a0000 */
[----:B------:R-:W-:Y:S01]  /*0a30*/  VOTEU.ALL UP1, P0 ;  /* 0x00000000003f7886 */ /* 0x000fe20000020000 */
[----:B--2---:R-:W-:Y:S01]  /*0a40*/  IMAD.MOV R32, RZ, RZ, -R11 ;  /* 0x000000ffff207224 */ /* 0x004fe200078e0a0b */
[----:B------:R-:W-:Y:S01]  /*0a50*/  LOP3.LUT P0, RZ, R2, 0x7, RZ, 0xc0, !PT ;  /* 0x0000000702ff7812 */ /* 0x000fe2000780c0ff */
[----:B------:R-:W1:Y:S02]  /*0a60*/  FENCE.VIEW.ASYNC.S ;  /* 0x00000000000073c6 */ /* 0x000e640000000000 */
[----:B-1----:R1:W2:Y:S01]  /*0a70*/  @!UP0 SYNCS.EXCH.64 URZ, [UR8+0x1c0], UR4 ;  /* 0x0001c004083f85b2 */ /* 0x0022a20008000100 */
[----:B------:R-:W-:Y:S01]  /*0a80*/  R2UR UR43, R17 ;  /* 0x00000000112b72ca */ /* 0x000fe200000e0000 */
[----:B0-----:R-:W-:Y:S01]  /*0a90*/  @!UP2 ULEA UR9, UR10, UR9, 0x18 ;  /* 0x000000090a09a291 */ /* 0x001fe2000f8ec03f */
[----:B------:R-:W-:Y:S01]  /*0aa0*/  ISETP.LT.U32.AND P0, PT, R27, 0x2, !P0 ;  /* 0x000000021b00780c */ /* 0x000fe20004701070 */
[----:B------:R-:W-:Y:S01]  /*0ab0*/  VOTEU.ALL UP2, P1 ;  /* 0x00000000003f7886 */ /* 0x000fe20000840000 */
[----:B------:R-:W-:-:S02]  /*0ac0*/  ISETP.NE.AND P1, PT, R6, 0x3, PT ;  /* 0x000000030600780c */ /* 0x000fc40003f25270 */
[----:B------:R-:W-:Y:S02]  /*0ad0*/  @P3 LEA.HI R0, R27, R27, RZ, 0x1 ;  /* 0x0000001b1b003211 */ /* 0x000fe400078f08ff */
[----:B------:R-:W-:Y:S01]  /*0ae0*/  ISETP.EQ.OR P1, PT, R6, RZ, !P1 ;  /* 0x000000ff0600720c */ /* 0x000fe20004f22670 */
[----:B---3--:R-:W-:Y:S01]  /*0af0*/  IMAD R9, R15, R32, R4 ;  /* 0x000000200f097224 */ /* 0x008fe200078e0204 */
[----:B------:R-:W-:Y:S02]  /*0b00*/  @P3 SHF.R.S32.HI R0, RZ, 0x1, R0 ;  /* 0x00000001ff003819 */ /* 0x000fe40000011400 */
[----:B------:R-:W-:Y:S02]  /*0b10*/  ISETP.EQ.AND P1, PT, R10, RZ, P1 ;  /* 0x000000ff0a00720c */ /* 0x000fe40000f22270 */
[----:B------:R-:W-:Y:S01]  /*0b20*/  @P3 ISETP.NE.AND P5, PT, R0, R9, PT ;  /* 0x000000090000320c */ /* 0x000fe20003fa5270 */
[----:B------:R1:W0:Y:S01]  /*0b30*/  @!UP1 SYNCS.EXCH.64 URZ, [UR8+0x1c8], UR4 ;  /* 0x0001c804083f95b2 */ /* 0x0002220008000100 */
[----:B------:R-:W-:Y:S01]  /*0b40*/  NOP ;  /* 0x0000000000007918 */ /* 0x000fe20000000000 */
[----:B------:R-:W-:-:S02]  /*0b50*/  SEL R9, RZ, 0x1, !P0 ;  /* 0x00000001ff097807 */ /* 0x000fc40004000000 */
[----:B------:R-:W-:Y:S02]  /*0b60*/  @P3 SEL R28, RZ, 0x1, P5 ;  /* 0x00000001ff1c3807 */ /* 0x000fe40002800000 */
[----:B------:R-:W-:Y:S02]  /*0b70*/  SEL R18, RZ, 0x1, !P1 ;  /* 0x00000001ff127807 */ /* 0x000fe40004800000 */
[----:B------:R-:W-:Y:S02]  /*0b80*/  LOP3.LUT R28, R28, R9, RZ, 0xc0, !PT ;  /* 0x000000091c1c7212 */ /* 0x000fe400078ec0ff */
[----:B------:R-:W-:Y:S01]  /*0b90*/  SEL R18, R18, 0x2, P6 ;  /* 0x0000000212127807 */ /* 0x000fe20003000000 */
[----:B------:R1:W3:Y:S01]  /*0ba0*/  @!UP2 SYNCS.EXCH.64 URZ, [UR9+0x1a0], UR6 ;  /* 0x0001a006093fa5b2 */ /* 0x0002e20008000100 */
[----:B------:R1:W4:Y:S01]  /*0bb0*/  @!UP3 SYNCS.EXCH.64 URZ, [UR9+0x1a8], UR6 ;  /* 0x0001a806093fb5b2 */ /* 0x0003220008000100 */
[----:B------:R1:W0:Y:S01]  /*0bc0*/  @!UP4 SYNCS.EXCH.64 URZ, [UR9+0x1b0], UR6 ;  /* 0x0001b006093fc5b2 */ /* 0x0002220008000100 */
[----:B------:R1:W0:Y:S01]  /*0bd0*/  @!UP5 SYNCS.EXCH.64 URZ, [UR9+0x1b8], UR6 ;  /* 0x0001b806093fd5b2 */ /* 0x0002220008000100 */
[----:B------:R-:W-:Y:S01]  /*0be0*/  NOP ;  /* 0x0000000000007918 */ /* 0x000fe20000000000 */
[----:B-12---:R-:W-:Y:S05]  /*0bf0*/  @!P2 BRA `(.L_x_4) ;  /* 0x000000000008a947 */ /* 0x006fea0003800000 */
[----:B0--34-:R-:W-:Y:S01]  /*0c00*/  UCGABAR_ARV ;  /* 0x00000000000079c7 */ /* 0x019fe20008000000 */
[----:B------:R-:W-:Y:S05]  /*0c10*/  BRA `(.L_x_5) ;  /* 0x0000000000047947 */ /* 0x000fea0003800000 */
.L_x_4:
[----:B0--34-:R-:W-:Y:S01]  /*0c20*/  NOP ;  /* 0x0000000000007918 */ /* 0x019fe20000000000 */
.L_x_5:
[----:B------:R-:W-:Y:S01]  /*0c30*/  ULDC.64 UR4, c[0x0][0x598] ;  /* 0x0001660000047ab9 */ /* 0x000fe20000000a00 */
[----:B------:R-:W-:Y:S01]  /*0c40*/  ULDC.64 UR36, c[0x0][0x208] ;  /* 0x0000820000247ab9 */ /* 0x000fe20000000a00 */
[----:B------:R-:W-:-:S04]  /*0c50*/  ISETP.NE.U32.AND P0, PT, RZ, UR4, PT ;  /* 0x00000004ff007c0c */ /* 0x000fc8000bf05070 */
[----:B------:R-:W-:-:S13]  /*0c60*/  ISETP.NE.AND.EX P0, PT, RZ, UR5, PT, P0 ;  /* 0x00000005ff007c0c */ /* 0x000fda000bf05300 */
[----:B------:R-:W-:Y:S05]  /*0c70*/  @!P0 BRA `(.L_x_6) ;  /* 0x00000000001c8947 */ /* 0x000fea0003800000 */
[----:B------:R-:W0:Y:S02]  /*0c80*/  LDC.64 R8, c[0x0][0x598] ;  /* 0x00016600ff087b82 */ /* 0x000e240000000a00 */
[----:B0-----:R-:W2:Y:S02]  /*0c90*/  LDG.E.64 R8, desc[UR36][R8.64] ;  /* 0x0000002408087981 */ /* 0x001ea4000c1e1b00 */
[----:B--2---:R-:W-:-:S04]  /*0ca0*/  ISETP.NE.U32.AND P0, PT, R8, RZ, PT ;  /* 0x000000ff0800720c */ /* 0x004fc80003f05070 */
[----:B------:R-:W-:-:S13]  /*0cb0*/  ISETP.NE.AND.EX P0, PT, R9, RZ, PT, P0 ;  /* 0x000000ff0900720c */ /* 0x000fda0003f05300 */
[----:B------:R-:W-:Y:S05]  /*0cc0*/  @!P0 BRA `(.L_x_6) ;  /* 0x0000000000088947 */ /* 0x000fea0003800000 */
[----:B------:R0:W5:Y:S01]  /*0cd0*/  LD.E R29, desc[UR36][R8.64] ;  /* 0x00000024081d7980 */ /* 0x000162000c101900 */
[----:B------:R-:W-:Y:S05]  /*0ce0*/  BRA `(.L_x_7) ;  /* 0x0000000000247947 */ /* 0x000fea0003800000 */
.L_x_6:
[----:B------:R-:W-:Y:S02]  /*0cf0*/  ULDC.64 UR4, c[0x0][0x588] ;  /* 0x0001620000047ab9 */ /* 0x000fe40000000a00 */
[----:B------:R-:W-:-:S04]  /*0d00*/  ISETP.NE.U32.AND P0, PT, RZ, UR4, PT ;  /* 0x00000004ff007c0c */ /* 0x000fc8000bf05070 */
[----:B------:R-:W-:-:S13]  /*0d10*/  ISETP.NE.AND.EX P0, PT, RZ, UR5, PT, P0 ;  /* 0x00000005ff007c0c */ /* 0x000fda000bf05300 */
[----:B------:R-:W-:Y:S05]  /*0d20*/  @!P0 BRA `(.L_x_8) ;  /* 0x00000000000c8947 */ /* 0x000fea0003800000 */
[----:B------:R-:W0:Y:S02]  /*0d30*/  LDC.64 R8, c[0x0][0x588] ;  /* 0x00016200ff087b82 */ /* 0x000e240000000a00 */
[----:B0-----:R1:W5:Y:S01]  /*0d40*/  LDG.E R29, desc[UR36][R8.64] ;  /* 0x00000024081d7981 */ /* 0x001362000c1e1900 */
[----:B------:R-:W-:Y:S05]  /*0d50*/  BRA `(.L_x_7) ;  /* 0x0000000000087947 */ /* 0x000fea0003800000 */
.L_x_8:
[----:B------:R-:W-:Y:S02]  /*0d60*/  ULDC UR4, c[0x0][0x580] ;  /* 0x0001600000047ab9 */ /* 0x000fe40000000800 */
[----:B------:R-:W-:-:S07]  /*0d70*/  IMAD.U32 R29, RZ, RZ, UR4 ;  /* 0x00000004ff1d7e24 */ /* 0x000fce000f8e00ff */
.L_x_7:
[----:B------:R-:W-:Y:S02]  /*0d80*/  ULDC.64 UR4, c[0x0][0x5a0] ;  /* 0x0001680000047ab9 */ /* 0x000fe40000000a00 */
[----:B------:R-:W-:-:S04]  /*0d90*/  ISETP.NE.U32.AND P0, PT, RZ, UR4, PT ;  /* 0x00000004ff007c0c */ /* 0x000fc8000bf05070 */
[----:B------:R-:W-:-:S13]  /*0da0*/  ISETP.NE.AND.EX P0, PT, RZ, UR5, PT, P0 ;  /* 0x00000005ff007c0c */ /* 0x000fda000bf05300 */
[----:B------:R-:W-:Y:S05]  /*0db0*/  @!P0 BRA `(.L_x_9) ;  /* 0x00000000001c8947 */ /* 0x000fea0003800000 */
[----:B01----:R-:W0:Y:S02]  /*0dc0*/  LDC.64 R8, c[0x0][0x5a0] ;  /* 0x00016800ff087b82 */ /* 0x003e240000000a00 */
[----:B0-----:R-:W2:Y:S02]  /*0dd0*/  LDG.E.64 R8, desc[UR36][R8.64] ;  /* 0x0000002408087981 */ /* 0x001ea4000c1e1b00 */
[----:B--2---:R-:W-:-:S04]  /*0de0*/  ISETP.NE.U32.AND P0, PT, R8, RZ, PT ;  /* 0x000000ff0800720c */ /* 0x004fc80003f05070 */
[----:B------:R-:W-:-:S13]  /*0df0*/  ISETP.NE.AND.EX P0, PT, R9, RZ, PT, P0 ;  /* 0x000000ff0900720c */ /* 0x000fda0003f05300 */
[----:B------:R-:W-:Y:S05]  /*0e00*/  @!P0 BRA `(.L_x_9) ;  /* 0x0000000000088947 */ /* 0x000fea0003800000 */
[----:B------:R0:W5:Y:S01]  /*0e10*/  LD.E R30, desc[UR36][R8.64] ;  /* 0x00000024081e7980 */ /* 0x000162000c101900 */
[----:B------:R-:W-:Y:S05]  /*0e20*/  BRA `(.L_x_10) ;  /* 0x0000000000247947 */ /* 0x000fea0003800000 */
.L_x_9:
[----:B------:R-:W-:Y:S02]  /*0e30*/  ULDC.64 UR4, c[0x0][0x590] ;  /* 0x0001640000047ab9 */ /* 0x000fe40000000a00 */
[----:B------:R-:W-:-:S04]  /*0e40*/  ISETP.NE.U32.AND P0, PT, RZ, UR4, PT ;  /* 0x00000004ff007c0c */ /* 0x000fc8000bf05070 */
[----:B------:R-:W-:-:S13]  /*0e50*/  ISETP.NE.AND.EX P0, PT, RZ, UR5, PT, P0 ;  /* 0x00000005ff007c0c */ /* 0x000fda000bf05300 */
[----:B------:R-:W-:Y:S05]  /*0e60*/  @!P0 BRA `(.L_x_11) ;  /* 0x00000000000c8947 */ /* 0x000fea0003800000 */
[----:B------:R-:W2:Y:S02]  /*0e70*/  LDC.64 R30, c[0x0][0x590] ;  /* 0x00016400ff1e7b82 */ /* 0x000ea40000000a00 */
[----:B--2---:R2:W5:Y:S01]  /*0e80*/  LDG.E R30, desc[UR36][R30.64] ;  /* 0x000000241e1e7981 */ /* 0x004562000c1e1900 */
[----:B------:R-:W-:Y:S05]  /*0e90*/  BRA `(.L_x_10) ;  /* 0x0000000000087947 */ /* 0x000fea0003800000 */
.L_x_11:
[----:B------:R-:W-:Y:S02]  /*0ea0*/  ULDC UR4, c[0x0][0x584] ;  /* 0x0001610000047ab9 */ /* 0x000fe40000000800 */
[----:B------:R-:W-:-:S07]  /*0eb0*/  IMAD.U32 R30, RZ, RZ, UR4 ;  /* 0x00000004ff1e7e24 */ /* 0x000fce000f8e00ff */
.L_x_10:
[----:B------:R-:W3:Y:S01]  /*0ec0*/  LDC R23, c[0x0][0x65c] ;  /* 0x00019700ff177b82 */ /* 0x000ee20000000800 */
[----:B------:R-:W-:Y:S01]  /*0ed0*/  ULDC UR6, c[0x0][0x28c] ;  /* 0x0000a30000067ab9 */ /* 0x000fe20000000800 */
[----:B------:R-:W-:Y:S01]  /*0ee0*/  ISETP.NE.AND P0, PT, R10, 0x2, PT ;  /* 0x000000020a00780c */ /* 0x000fe20003f05270 */
[----:B------:R-:W-:Y:S01]  /*0ef0*/  UIADD3 UR6, UR6, 0x7f, URZ ;  /* 0x0000007f06067890 */ /* 0x000fe2000fffe03f */
[----:B01----:R-:W-:Y:S01]  /*0f00*/  IMAD.U32 R8, RZ, RZ, UR12 ;  /* 0x0000000cff087e24 */ /* 0x003fe2000f8e00ff */
[----:B------:R-:W-:Y:S01]  /*0f10*/  UMOV UR38, URZ ;  /* 0x0000003f00267c82 */ /* 0x000fe20008000000 */
[----:B------:R-:W-:Y:S01]  /*0f20*/  IMAD.MOV.U32 R9, RZ, RZ, RZ ;  /* 0x000000ffff097224 */ /* 0x000fe200078e00ff */
[----:B------:R-:W-:Y:S01]  /*0f30*/  USHF.R.S32.HI UR7, URZ, 0x1f, UR6 ;  /* 0x0000001f3f077899 */ /* 0x000fe20008011406 */
[----:B------:R-:W-:Y:S01]  /*0f40*/  UMOV UR39, URZ ;  /* 0x0000003f00277c82 */ /* 0x000fe20008000000 */
[----:B------:R-:W-:Y:S02]  /*0f50*/  ULDC.64 UR8, c[0x0][0x650] ;  /* 0x0001940000087ab9 */ /* 0x000fe40000000a00 */
[----:B------:R-:W-:-:S04]  /*0f60*/  ULEA.HI UR7, UR7, UR6, URZ, 0x7 ;  /* 0x0000000607077291 */ /* 0x000fc8000f8f383f */
[----:B------:R-:W-:Y:S01]  /*0f70*/  USHF.R.S32.HI UR40, URZ, 0x7, UR7 ;  /* 0x000000073f287899 */ /* 0x000fe20008011407 */
[----:B---3--:R-:W-:-:S04]  /*0f80*/  ISETP.NE.AND P1, PT, R23, 0x1, PT ;  /* 0x000000011700780c */ /* 0x008fc80003f25270 */
[----:B------:R-:W-:-:S09]  /*0f90*/  P2R R0, PR, RZ, 0x2 ;  /* 0x00000002ff007803 */ /* 0x000fd20000000000 */
[----:B------:R-:W0:Y:S01]  /*0fa0*/  @P1 LDC R11, c[0x0][0x10] ;  /* 0x00000400ff0b1b82 */ /* 0x000e220000000800 */
[----:B------:R-:W-:Y:S02]  /*0fb0*/  @P1 IMAD.MOV.U32 R5, RZ, RZ, RZ ;  /* 0x000000ffff051224 */ /* 0x000fe400078e00ff */
[----:B------:R-:W-:-:S05]  /*0fc0*/  @P1 IMAD.MOV.U32 R19, RZ, RZ, RZ ;  /* 0x000000ffff131224 */ /* 0x000fca00078e00ff */
[----:B------:R-:W1:Y:S01]  /*0fd0*/  @!P1 LDC R13, c[0x0][0xc] ;  /* 0x00000300ff0d9b82 */ /* 0x000e620000000800 */
[----:B------:R-:W-:Y:S01]  /*0fe0*/  ULDC UR4, c[0x0][0xc] ;  /* 0x0000030000047ab9 */ /* 0x000fe20000000800 */
[----:B------:R-:W-:Y:S02]  /*0ff0*/  ULDC UR5, c[0x0][0x10] ;  /* 0x0000040000057ab9 */ /* 0x000fe40000000800 */
[----:B------:R-:W-:-:S04]  /*1000*/  UIMAD.WIDE.U32 UR4, UR4, UR5, URZ ;  /* 0x00000005040472a5 */ /* 0x000fc8000f8e003f */
[----:B------:R-:W3:Y:S01]  /*1010*/  LDC R16, c[0x0][0x14] ;  /* 0x00000500ff107b82 */ /* 0x000ee20000000800 */
[----:B0-----:R-:W-:-:S04]  /*1020*/  @P1 IMAD.WIDE.U32 R10, R11, UR12, R4 ;  /* 0x0000000c0b0a1c25 */ /* 0x001fc8000f8e0004 */
[----:B------:R-:W-:Y:S02]  /*1030*/  @P1 IMAD.IADD R19, R11, 0x1, R19 ;  /* 0x000000010b131824 */ /* 0x000fe400078e0213 */
[----:B------:R-:W-:Y:S02]  /*1040*/  @P1 IMAD.MOV.U32 R22, RZ, RZ, R10 ;  /* 0x000000ffff161224 */ /* 0x000fe400078e000a */
[----:B-1----:R-:W-:-:S04]  /*1050*/  @!P1 IMAD.WIDE.U32 R8, R4, R13, R8 ;  /* 0x0000000d04089225 */ /* 0x002fc800078e0008 */
[----:B------:R-:W-:Y:S02]  /*1060*/  @!P1 IMAD.MOV.U32 R22, RZ, RZ, R8 ;  /* 0x000000ffff169224 */ /* 0x000fe400078e0008 */
[----:B------:R-:W-:Y:S02]  /*1070*/  @!P1 IMAD.MOV.U32 R19, RZ, RZ, R9 ;  /* 0x000000ffff139224 */ /* 0x000fe400078e0009 */
[C---:B---3--:R-:W-:Y:S02]  /*1080*/  IMAD R11, R16.reuse, UR5, RZ ;  /* 0x00000005100b7c24 */ /* 0x048fe4000f8e02ff */
[----:B------:R-:W-:-:S04]  /*1090*/  IMAD.WIDE.U32 R16, R16, UR4, RZ ;  /* 0x0000000410107c25 */ /* 0x000fc8000f8e00ff */
[----:B------:R-:W-:Y:S01]  /*10a0*/  IMAD.IADD R0, R17, 0x1, R11 ;  /* 0x0000000111007824 */ /* 0x000fe200078e020b */
[----:B------:R-:W-:Y:S06]  /*10b0*/  @P0 BRA `(.L_x_12) ;  /* 0x0000000000200947 */ /* 0x000fec0003800000 */
[----:B------:R-:W-:Y:S01]  /*10c0*/  UISETP.GE.U32.AND UP0, UPT, UR40, 0x19, UPT ;  /* 0x000000192800788c */ /* 0x000fe2000bf06070 */
[----:B------:R-:W-:Y:S01]  /*10d0*/  IADD3 R22, P0, R22, R16, RZ ;  /* 0x0000001016167210 */ /* 0x000fe20007f1e0ff */
[----:B------:R-:W-:Y:S01]  /*10e0*/  UIMAD.WIDE.U32 UR4, UR40, 0x51eb851f, URZ ;  /* 0x51eb851f280478a5 */ /* 0x000fe2000f8e003f */
[----:B------:R-:W-:-:S03]  /*10f0*/  UMOV UR39, URZ ;  /* 0x0000003f00277c82 */ /* 0x000fc60008000000 */
[----:B------:R-:W-:Y:S01]  /*1100*/  USHF.R.U32.HI UR4, URZ, 0x3, UR5 ;  /* 0x000000033f047899 */ /* 0x000fe20008011605 */
[----:B------:R-:W-:-:S03]  /*1110*/  IMAD.X R19, R0, 0x1, R19, P0 ;  /* 0x0000000100137824 */ /* 0x000fc600000e0613 */
[----:B------:R-:W-:Y:S02]  /*1120*/  UIMAD UR38, UR4, -0x19, UR40 ;  /* 0xffffffe7042678a4 */ /* 0x000fe4000f8e0228 */
[----:B------:R-:W-:-:S12]  /*1130*/  @UP0 ULOP3.LUT UR39, UR4, 0x1, URZ, 0xc0, !UPT ;  /* 0x0000000104270892 */ /* 0x000fd8000f8ec03f */
.L_x_12:
[----:B------:R-:W-:Y:S01]  /*1140*/  ISETP.GE.U32.AND P0, PT, R22, UR8, PT ;  /* 0x0000000816007c0c */ /* 0x000fe2000bf06070 */
[----:B------:R-:W-:Y:S01]  /*1150*/  IMAD.MOV.U32 R24, RZ, RZ, -0x1 ;  /* 0xffffffffff187424 */ /* 0x000fe200078e00ff */
[----:B------:R-:W-:Y:S01]  /*1160*/  PRMT R8, RZ, 0x7610, R8 ;  /* 0x00007610ff087816 */ /* 0x000fe20000000008 */
[----:B------:R-:W-:Y:S01]  /*1170*/  IMAD.MOV.U32 R25, RZ, RZ, -0x1 ;  /* 0xffffffffff197424 */ /* 0x000fe200078e00ff */
[----:B------:R-:W-:Y:S01]  /*1180*/  ISETP.GE.U32.AND.EX P0, PT, R19, UR9, PT, P0 ;  /* 0x0000000913007c0c */ /* 0x000fe2000bf06100 */
[----:B------:R-:W-:-:S12]  /*1190*/  IMAD.MOV.U32 R26, RZ, RZ, -0x1 ;  /* 0xffffffffff1a7424 */ /* 0x000fd800078e00ff */
[----:B------:R-:W-:Y:S05]  /*11a0*/  @P0 BRA `(.L_x_13) ;  /* 0x00000004002c0947 */ /* 0x000fea0003800000 */
[----:B------:R-:W0:Y:S01]  /*11b0*/  LDC.64 R24, c[0x0][0x628] ;  /* 0x00018a00ff187b82 */ /* 0x000e220000000a00 */
[----:B------:R-:W-:Y:S02]  /*11c0*/  IMAD.MOV.U32 R8, RZ, RZ, R22 ;  /* 0x000000ffff087224 */ /* 0x000fe400078e0016 */
[----:B------:R-:W-:-:S05]  /*11d0*/  IMAD.MOV.U32 R9, RZ, RZ, R19 ;  /* 0x000000ffff097224 */ /* 0x000fca00078e0013 */
[----:B------:R-:W1:Y:S08]  /*11e0*/  LDC R14, c[0x0][0x630] ;  /* 0x00018c00ff0e7b82 */ /* 0x000e700000000800 */
[----:B------:R-:W3:Y:S01]  /*11f0*/  LDC.64 R34, c[0x0][0x620] ;  /* 0x00018800ff227b82 */ /* 0x000ee20000000a00 */
[----:B0-----:R-:W-:-:S04]  /*1200*/  ISETP.NE.U32.AND P0, PT, R24, RZ, PT ;  /* 0x000000ff1800720c */ /* 0x001fc80003f05070 */
[----:B------:R-:W-:-:S13]  /*1210*/  ISETP.NE.AND.EX P0, PT, R25, RZ, PT, P0 ;  /* 0x000000ff1900720c */ /* 0x000fda0003f05300 */
[----:B-1-3--:R-:W-:Y:S05]  /*1220*/  @!P0 BRA `(.L_x_14) ;  /* 0x0000000000288947 */ /* 0x00afea0003800000 */
[----:B------:R-:W0:Y:S02]  /*1230*/  LDC R13, c[0x0][0x634] ;  /* 0x00018d00ff0d7b82 */ /* 0x000e240000000800 */
[----:B0-----:R-:W-:-:S05]  /*1240*/  IADD3 R13, P0, R22, R13, RZ ;  /* 0x0000000d160d7210 */ /* 0x001fca0007f1e0ff */
[----:B------:R-:W-:-:S04]  /*1250*/  IMAD.X R21, RZ, RZ, R19, P0 ;  /* 0x000000ffff157224 */ /* 0x000fc800000e0613 */
[----:B------:R-:W-:-:S04]  /*1260*/  IMAD.WIDE.U32 R8, R21, R24, RZ ;  /* 0x0000001815087225 */ /* 0x000fc800078e00ff */
[----:B------:R-:W-:-:S04]  /*1270*/  IMAD.WIDE.U32 R10, P0, R13, R25, R8 ;  /* 0x000000190d0a7225 */ /* 0x000fc80007800008 */
[----:B------:R-:W-:-:S04]  /*1280*/  IMAD.WIDE.U32 R8, R13, R24, RZ ;  /* 0x000000180d087225 */ /* 0x000fc800078e00ff */
[----:B------:R-:W-:Y:S01]  /*1290*/  IMAD.X R13, RZ, RZ, RZ, P0 ;  /* 0x000000ffff0d7224 */ /* 0x000fe200000e06ff */
[----:B------:R-:W-:Y:S01]  /*12a0*/  IADD3 RZ, P0, R9, R10, RZ ;  /* 0x0000000a09ff7210 */ /* 0x000fe20007f1e0ff */
[----:B------:R-:W-:-:S04]  /*12b0*/  IMAD.MOV.U32 R12, RZ, RZ, R11 ;  /* 0x000000ffff0c7224 */ /* 0x000fc800078e000b */
[----:B------:R-:W-:-:S08]  /*12c0*/  IMAD.WIDE.U32.X R8, R21, R25, R12, P0 ;  /* 0x0000001915087225 */ /* 0x000fd000000e040c */
.L_x_14:
[-CC-:B------:R-:W-:Y:S01]  /*12d0*/  SHF.R.U64 R38, R8, R14.reuse, R9.reuse ;  /* 0x0000000e08267219 */ /* 0x180fe20000001209 */
[----:B------:R-:W0:Y:S01]  /*12e0*/  LDC.64 R36, c[0x0][0x640] ;  /* 0x00019000ff247b82 */ /* 0x000e220000000a00 */
[----:B------:R-:W-:Y:S02]  /*12f0*/  SHF.R.U32.HI R8, RZ, R14, R9 ;  /* 0x0000000eff087219 */ /* 0x000fe40000011609 */
[----:B------:R-:W-:-:S05]  /*1300*/  IADD3 R11, P0, RZ, -R38, RZ ;  /* 0x80000026ff0b7210 */ /* 0x000fca0007f1e0ff */
[----:B------:R-:W1:Y:S01]  /*1310*/  LDC R12, c[0x0][0x618] ;  /* 0x00018600ff0c7b82 */ /* 0x000e620000000800 */
[----:B------:R-:W-:Y:S02]  /*1320*/  IMAD.X R9, RZ, RZ, ~R8, P0 ;  /* 0x000000ffff097224 */ /* 0x000fe400000e0e08 */
[----:B------:R-:W-:Y:S02]  /*1330*/  IMAD.MOV.U32 R8, RZ, RZ, R22 ;  /* 0x000000ffff087224 */ /* 0x000fe400078e0016 */
[-C--:B------:R-:W-:Y:S02]  /*1340*/  IMAD R10, R9, R34.reuse, RZ ;  /* 0x00000022090a7224 */ /* 0x080fe400078e02ff */
[----:B------:R-:W-:Y:S01]  /*1350*/  IMAD.MOV.U32 R9, RZ, RZ, R19 ;  /* 0x000000ffff097224 */ /* 0x000fe200078e0013 */
[----:B------:R-:W3:Y:S01]  /*1360*/  LDC R14, c[0x0][0x608] ;  /* 0x00018200ff0e7b82 */ /* 0x000ee20000000800 */
[----:B------:R-:W-:-:S04]  /*1370*/  IMAD.WIDE.U32 R8, R11, R34, R8 ;  /* 0x000000220b087225 */ /* 0x000fc800078e0008 */
[----:B------:R-:W-:-:S03]  /*1380*/  IMAD R11, R11, R35, R10 ;  /* 0x000000230b0b7224 */ /* 0x000fc600078e020a */
[----:B------:R-:W4:Y:S01]  /*1390*/  LDC R26, c[0x0][0x658] ;  /* 0x00019600ff1a7b82 */ /* 0x000f220000000800 */
[----:B0-----:R-:W-:Y:S01]  /*13a0*/  ISETP.NE.U32.AND P0, PT, R36, RZ, PT ;  /* 0x000000ff2400720c */ /* 0x001fe20003f05070 */
[----:B------:R-:W-:Y:S02]  /*13b0*/  IMAD.MOV.U32 R35, RZ, RZ, 0x1 ;  /* 0x00000001ff237424 */ /* 0x000fe400078e00ff */
[----:B------:R-:W-:Y:S01]  /*13c0*/  IMAD.IADD R9, R9, 0x1, R11 ;  /* 0x0000000109097824 */ /* 0x000fe200078e020b */
[----:B------:R-:W-:Y:S01]  /*13d0*/  ISETP.NE.AND.EX P0, PT, R37, RZ, PT, P0 ;  /* 0x000000ff2500720c */ /* 0x000fe20003f05300 */
[----:B------:R-:W-:Y:S02]  /*13e0*/  IMAD.MOV.U32 R11, RZ, RZ, -0x1 ;  /* 0xffffffffff0b7424 */ /* 0x000fe400078e00ff */
[----:B------:R-:W0:Y:S01]  /*13f0*/  LDC R25, c[0x0][0x600] ;  /* 0x00018000ff197b82 */ /* 0x000e220000000800 */
[-CC-:B-1----:R-:W-:Y:S02]  /*1400*/  SHF.R.U64 R24, R8, R12.reuse, R9.reuse ;  /* 0x0000000c08187219 */ /* 0x182fe40000001209 */
[----:B------:R-:W-:-:S05]  /*1410*/  SHF.R.U32.HI R9, RZ, R12, R9 ;  /* 0x0000000cff097219 */ /* 0x000fca0000011609 */
[----:B--2---:R-:W1:Y:S01]  /*1420*/  LDC R31, c[0x0][0x648] ;  /* 0x00019200ff1f7b82 */ /* 0x004e620000000800 */
[-CC-:B---3--:R-:W-:Y:S02]  /*1430*/  SHF.R.U64 R39, R24, R14.reuse, R9.reuse ;  /* 0x0000000e18277219 */ /* 0x188fe40000001209 */
[----:B------:R-:W-:-:S05]  /*1440*/  SHF.R.U32.HI R9, RZ, R14, R9 ;  /* 0x0000000eff097219 */ /* 0x000fca0000011609 */
[----:B------:R-:W2:Y:S01]  /*1450*/  LDC R33, c[0x0][0x638] ;  /* 0x00018e00ff217b82 */ /* 0x000ea20000000800 */
[-C--:B----4-:R-:W-:Y:S02]  /*1460*/  SHF.L.U32 R8, R11, R26.reuse, RZ ;  /* 0x0000001a0b087219 */ /* 0x090fe400000006ff */
[--C-:B------:R-:W-:Y:S02]  /*1470*/  SHF.R.U64 R40, R39, R26, R9.reuse ;  /* 0x0000001a27287219 */ /* 0x100fe40000001209 */
[----:B------:R-:W-:Y:S02]  /*1480*/  LOP3.LUT R14, RZ, R8, RZ, 0x33, !PT ;  /* 0x00000008ff0e7212 */ /* 0x000fe400078e33ff */
[----:B------:R-:W-:Y:S01]  /*1490*/  SHF.R.U32.HI R9, RZ, R26, R9 ;  /* 0x0000001aff097219 */ /* 0x000fe20000011609 */
[----:B------:R-:W3:Y:S01]  /*14a0*/  LDC R34, c[0x0][0x610] ;  /* 0x00018400ff227b82 */ /* 0x000ee20000000800 */
[----:B------:R-:W-:Y:S01]  /*14b0*/  IMAD.MOV.U32 R8, RZ, RZ, R40 ;  /* 0x000000ffff087224 */ /* 0x000fe200078e0028 */
[----:B------:R-:W-:Y:S06]  /*14c0*/  @!P0 BRA `(.L_x_15) ;  /* 0x0000000000288947 */ /* 0x000fec0003800000 */
[----:B------:R-:W4:Y:S02]  /*14d0*/  LDC R13, c[0x0][0x64c] ;  /* 0x00019300ff0d7b82 */ /* 0x000f240000000800 */
[----:B----4-:R-:W-:-:S05]  /*14e0*/  IADD3 R13, P0, R40, R13, RZ ;  /* 0x0000000d280d7210 */ /* 0x010fca0007f1e0ff */
        /* <DEDUP_REMOVED lines=8> */
.L_x_15:
[----:B-1----:R-:W-:Y:S01]  /*1570*/  SHF.R.U64 R8, R8, R31, R9 ;  /* 0x0000001f08087219 */ /* 0x002fe20000001209 */
[----:B0-----:R-:W-:Y:S01]  /*1580*/  VIADD R9, R25, 0xffffffff ;  /* 0xffffffff19097836 */ /* 0x001fe20000000000 */
[----:B------:R-:W-:Y:S01]  /*1590*/  SHF.L.U32 R5, R35, R26, RZ ;  /* 0x0000001a23057219 */ /* 0x000fe200000006ff */
[----:B------:R-:W-:Y:S01]  /*15a0*/  @P1 IMAD R20, R15, R32, R4 ;  /* 0x000000200f141224 */ /* 0x000fe200078e0204 */
[----:B------:R-:W-:Y:S01]  /*15b0*/  LOP3.LUT R14, R39, R14, RZ, 0xc0, !PT ;  /* 0x0000000e270e7212 */ /* 0x000fe200078ec0ff */
[----:B------:R-:W-:Y:S01]  /*15c0*/  IMAD.MOV R10, RZ, RZ, -R8 ;  /* 0x000000ffff0a7224 */ /* 0x000fe200078e0a08 */
[----:B------:R-:W-:Y:S01]  /*15d0*/  LOP3.LUT R9, R24, R9, RZ, 0xc0, !PT ;  /* 0x0000000918097212 */ /* 0x000fe200078ec0ff */
[----:B------:R-:W-:Y:S02]  /*15e0*/  IMAD.MOV.U32 R26, RZ, RZ, R38 ;  /* 0x000000ffff1a7224 */ /* 0x000fe400078e0026 */
[----:B------:R-:W-:Y:S02]  /*15f0*/  IMAD R5, R5, R8, R14 ;  /* 0x0000000805057224 */ /* 0x000fe400078e020e */
[----:B--2---:R-:W-:-:S02]  /*1600*/  IMAD R4, R10, R33, R40 ;  /* 0x000000210a047224 */ /* 0x004fc400078e0228 */
[----:B---3--:R-:W-:Y:S02]  /*1610*/  IMAD R24, R5, R34, R20 ;  /* 0x0000002205187224 */ /* 0x008fe400078e0214 */
[----:B------:R-:W-:Y:S02]  /*1620*/  IMAD R5, R4, R25, R9 ;  /* 0x0000001904057224 */ /* 0x000fe400078e0209 */
[----:B------:R-:W-:-:S03]  /*1630*/  IMAD.MOV.U32 R8, RZ, RZ, 0x1 ;  /* 0x00000001ff087424 */ /* 0x000fc600078e00ff */
[----:B------:R-:W-:Y:S02]  /*1640*/  SEL R25, R5, R24, !P1 ;  /* 0x0000001805197207 */ /* 0x000fe40004800000 */
[----:B------:R-:W-:-:S07]  /*1650*/  SEL R24, R24, R5, !P1 ;  /* 0x0000000518187207 */ /* 0x000fce0004800000 */
.L_x_13:
[----:B------:R-:W-:Y:S05]  /*1660*/  @!P2 BRA `(.L_x_16) ;  /* 0x00000000000ca947 */ /* 0x000fea0003800000 */
[----:B------:R-:W-:Y:S01]  /*1670*/  UCGABAR_WAIT ;  /* 0x0000000000007dc7 */ /* 0x000fe20008000000 */
[----:B------:R-:W-:Y:S01]  /*1680*/  CCTL.IVALL ;  /* 0x00000000ff00798f */ /* 0x000fe20002000000 */
[----:B------:R-:W-:Y:S05]  /*1690*/  BRA `(.L_x_17) ;  /* 0x0000000000047947 */ /* 0x000fea0003800000 */
.L_x_16:
[----:B------:R-:W-:Y:S06]  /*16a0*/  BAR.SYNC.DEFER_BLOCKING 0x0 ;  /* 0x0000000000007b1d */ /* 0x000fec0000010000 */
.L_x_17:
[----:B------:R-:W-:Y:S05]  /*16b0*/  @!P4 BRA `(.L_x_18) ;  /* 0x0000001c0020c947 */ /* 0x000fea0003800000 */
[----:B------:R-:W-:-:S13]  /*16c0*/  ISETP.GT.U32.AND P0, PT, R41, 0x1, PT ;  /* 0x000000012900780c */ /* 0x000fda0003f04070 */
[----:B------:R-:W-:Y:S05]  /*16d0*/  @P0 EXIT ;  /* 0x000000000000094d */ /* 0x000fea0003800000 */
.L_x_19:
[----:B------:R-:W-:-:S08]  /*16e0*/  NOP ;  /* 0x0000000000007918 */ /* 0x000fd00000000000 */
[----:B------:R-:W0:Y:S02]  /*16f0*/  USETMAXREG.TRY_ALLOC.CTAPOOL UP0, 0xe8 ;  /* 0x000000e8000079c8 */ /* 0x000e240008000600 */
[----:B0-----:R-:W-:-:S13]  /*1700*/  PLOP3.LUT P0, PT, PT, PT, UP0, 0x80, 0x0 ;  /* 0x000000000000781c */ /* 0x001fda0003f0f008 */
[----:B------:R-:W-:Y:S05]  /*1710*/  @!P0 BRA `(.L_x_19) ;  /* 0xfffffffc00f08947 */ /* 0x000fea000383ffff */
[----:B------:R-:W-:-:S13]  /*1720*/  LOP3.LUT P0, RZ, R8, 0xff, RZ, 0xc0, !PT ;  /* 0x000000ff08ff7812 */ /* 0x000fda000780c0ff */
[----:B------:R-:W-:Y:S05]  /*1730*/  @!P0 EXIT ;  /* 0x000000000000894d */ /* 0x000fea0003800000 */
[----:B------:R-:W0:Y:S01]  /*1740*/  S2UR UR4, SR_CgaCtaId ;  /* 0x00000000000479c3 */ /* 0x000e220000008800 */
[CC--:B------:R-:W-:Y:S01]  /*1750*/  LEA.HI R3, R7.reuse, R2.reuse, RZ, 0x2 ;  /* 0x0000000207037211 */ /* 0x0c0fe200078f10ff */
[----:B------:R-:W-:Y:S01]  /*1760*/  UMOV UR41, 0x400 ;  /* 0x0000040000297882 */ /* 0x000fe20000000000 */
[----:B------:R-:W-:Y:S01]  /*1770*/  UISETP.LT.AND UP0, UPT, UR40, 0x1, UPT ;  /* 0x000000012800788c */ /* 0x000fe2000bf01270 */
[----:B------:R-:W-:Y:S01]  /*1780*/  LEA.HI R7, R7, R2, RZ, 0x5 ;  /* 0x0000000207077211 */ /* 0x000fe200078f28ff */
[----:B------:R-:W-:Y:S01]  /*1790*/  UIADD3 UR5, UR43, -0x1, URZ ;  /* 0xffffffff2b057890 */ /* 0x000fe2000fffe03f */
[--C-:B------:R-:W-:Y:S01]  /*17a0*/  SHF.R.S32.HI R36, RZ, 0x2, R3.reuse ;  /* 0x00000002ff247819 */ /* 0x100fe20000011403 */
[----:B------:R-:W-:Y:S01]  /*17b0*/  USEL UR42, UR40, 0x1, UP0 ;  /* 0x00000001282a7887 */ /* 0x000fe20008000000 */
[----:B--2---:R-:W1:Y:S01]  /*17c0*/  LDC R31, c[0x0][0x658] ;  /* 0x00019600ff1f7b82 */ /* 0x004e620000000800 */
[----:B------:R-:W-:Y:S01]  /*17d0*/  SHF.R.S32.HI R5, RZ, 0x1f, R3 ;  /* 0x0000001fff057819 */ /* 0x000fe20000011403 */
[----:B------:R-:W-:Y:S01]  /*17e0*/  UISETP.NE.AND UP0, UPT, UR5, URZ, UPT ;  /* 0x0000003f0500728c */ /* 0x000fe2000bf05270 */
[----:B------:R-:W-:Y:S01]  /*17f0*/  LOP3.LUT R3, R3, 0xfffffffc, RZ, 0xc0, !PT ;  /* 0xfffffffc03037812 */ /* 0x000fe200078ec0ff */
[----:B------:R-:W-:Y:S01]  /*1800*/  IMAD.MOV.U32 R4, RZ, RZ, 0x1 ;  /* 0x00000001ff047424 */ /* 0x000fe200078e00ff */
[----:B------:R-:W-:Y:S01]  /*1810*/  LEA.HI R5, R5, R36, RZ, 0x3 ;  /* 0x0000002405057211 */ /* 0x000fe200078f18ff */
[----:B------:R-:W-:Y:S01]  /*1820*/  USEL UR7, URZ, 0x1, UP0 ;  /* 0x000000013f077887 */ /* 0x000fe20008000000 */
[----:B------:R-:W-:Y:S01]  /*1830*/  SHF.R.S32.HI R7, RZ, 0x5, R7 ;  /* 0x00000005ff077819 */ /* 0x000fe20000011407 */
[----:B------:R-:W2:Y:S01]  /*1840*/  LDC R42, c[0x0][0x288] ;  /* 0x0000a200ff2a7b82 */ /* 0x000ea20000000800 */
[----:B------:R-:W-:Y:S01]  /*1850*/  LOP3.LUT R5, R5, 0xfffffff8, RZ, 0xc0, !PT ;  /* 0xfffffff805057812 */ /* 0x000fe200078ec0ff */
[----:B------:R-:W-:Y:S01]  /*1860*/  IMAD.IADD R3, R2, 0x1, -R3 ;  /* 0x0000000102037824 */ /* 0x000fe200078e0a03 */
[----:B------:R-:W-:Y:S01]  /*1870*/  ULDC UR8, c[0x0][0x284] ;  /* 0x0000a10000087ab9 */ /* 0x000fe20000000800 */
[----:B------:R-:W-:Y:S01]  /*1880*/  IMAD.MOV.U32 R2, RZ, RZ, -0x1 ;  /* 0xffffffffff027424 */ /* 0x000fe200078e00ff */
[----:B------:R-:W-:Y:S01]  /*1890*/  SHF.L.U64.HI R40, R16, 0x1, R0 ;  /* 0x0000000110287819 */ /* 0x000fe20000010200 */
[----:B------:R-:W-:Y:S01]  /*18a0*/  IMAD.IADD R36, R36, 0x1, -R5 ;  /* 0x0000000124247824 */ /* 0x000fe200078e0a05 */
[----:B------:R-:W-:Y:S01]  /*18b0*/  LOP3.LUT R45, R18, 0x1, RZ, 0xfc, !PT ;  /* 0x00000001122d7812 */ /* 0x000fe200078efcff */
[----:B0-----:R-:W-:Y:S01]  /*18c0*/  ULEA UR41, UR4, UR41, 0x18 ;  /* 0x0000002904297291 */ /* 0x001fe2000f8ec03f */
[----:B------:R-:W-:Y:S01]  /*18d0*/  IMAD.SHL.U32 R38, R3, 0x2, RZ ;  /* 0x0000000203267824 */ /* 0x000fe200078e00ff */
[----:B------:R-:W-:Y:S01]  /*18e0*/  USHF.L.U32 UR4, UR5, 0x3, URZ ;  /* 0x0000000305047899 */ /* 0x000fe2000800063f */
[--C-:B------:R-:W-:Y:S01]  /*18f0*/  SHF.R.S32.HI R37, RZ, 0x1f, R36.reuse ;  /* 0x0000001fff257819 */ /* 0x100fe20000011424 */
[----:B------:R-:W-:Y:S01]  /*1900*/  UIADD3 UR5, UR41, 0x32280, URZ ;  /* 0x0003228029057890 */ /* 0x000fe2000fffe03f */
[C-C-:B------:R-:W-:Y:S01]  /*1910*/  IMAD R43, R7.reuse, -0x10, -R36.reuse ;  /* 0xfffffff0072b7824 */ /* 0x140fe200078e0a24 */
[----:B------:R-:W-:Y:S01]  /*1920*/  UIADD3 UR6, UR41, 0x280, URZ ;  /* 0x0000028029067890 */ /* 0x000fe2000fffe03f */
[----:B------:R-:W-:Y:S01]  /*1930*/  IMAD.U32 R50, RZ, RZ, UR7 ;  /* 0x00000007ff327e24 */ /* 0x000fe2000f8e00ff */
[----:B------:R-:W-:Y:S01]  /*1940*/  USHF.R.U32.HI UR5, URZ, 0x4, UR5 ;  /* 0x000000043f057899 */ /* 0x000fe20008011605 */
[-C--:B-1----:R-:W-:Y:S01]  /*1950*/  SHF.L.U32 R2, R2, R31.reuse, RZ ;  /* 0x0000001f02027219 */ /* 0x082fe200000006ff */
[----:B------:R-:W-:Y:S01]  /*1960*/  USHF.R.U32.HI UR6, URZ, 0x4, UR6 ;  /* 0x000000043f067899 */ /* 0x000fe20008011606 */
[----:B------:R-:W-:Y:S01]  /*1970*/  IMAD.WIDE R36, R7, 0x10, R36 ;  /* 0x0000001007247825 */ /* 0x000fe200078e0224 */
[----:B------:R-:W-:Y:S01]  /*1980*/  UIADD3 UR48, UR41, 0x1a0, URZ ;  /* 0x000001a029307890 */ /* 0x000fe2000fffe03f */
[----:B------:R-:W-:Y:S01]  /*1990*/  SHF.L.U32 R31, R4, R31, RZ ;  /* 0x0000001f041f7219 */ /* 0x000fe200000006ff */
[----:B------:R-:W-:Y:S01]  /*19a0*/  ULOP3.LUT UR4, UR4, 0x8, URZ, 0xc0, !UPT ;  /* 0x0000000804047892 */ /* 0x000fe2000f8ec03f */
[----:B------:R-:W-:Y:S01]  /*19b0*/  LOP3.LUT R41, RZ, R2, RZ, 0x33, !PT ;  /* 0x00000002ff297212 */ /* 0x000fe200078e33ff */
[----:B------:R-:W-:Y:S01]  /*19c0*/  ULOP3.LUT UR5, UR5, 0x3fff, URZ, 0xc0, !UPT ;  /* 0x00003fff05057892 */ /* 0x000fe2000f8ec03f */
[----:B--2---:R-:W-:Y:S01]  /*19d0*/  IMAD R42, R3, -0x2, R42 ;  /* 0xfffffffe032a7824 */ /* 0x004fe200078e022a */
[----:B------:R-:W-:Y:S01]  /*19e0*/  ULOP3.LUT UR6, UR6, 0x3fff, URZ, 0xc0, !UPT ;  /* 0x00003fff06067892 */ /* 0x000fe2000f8ec03f */
[----:B------:R-:W-:Y:S01]  /*19f0*/  SHF.R.S32.HI R39, RZ, 0x1f, R38 ;  /* 0x0000001fff277819 */ /* 0x000fe20000011426 */
[----:B------:R-:W-:Y:S01]  /*1a00*/  VIADD R43, R43, UR8 ;  /* 0x000000082b2b7c36 */ /* 0x000fe20008000000 */
[----:B------:R-:W-:-:S02]  /*1a10*/  USHF.L.U32 UR47, UR40, 0x1, URZ ;  /* 0x00000001282f7899 */ /* 0x000fc4000800063f */
[----:B------:R-:W-:Y:S02]  /*1a20*/  UIADD3 UR42, -UR42, UR40, URZ ;  /* 0x000000282a2a7290 */ /* 0x000fe4000fffe13f */
[----:B------:R-:W-:Y:S02]  /*1a30*/  ULEA UR43, UR43, UR48, 0x3 ;  /* 0x000000302b2b7291 */ /* 0x000fe4000f8e183f */
[----:B------:R-:W-:Y:S02]  /*1a40*/  ULOP3.LUT UR49, UR4, 0x8, URZ, 0x3c, !UPT ;  /* 0x0000000804317892 */ /* 0x000fe4000f8e3c3f */
[----:B------:R-:W-:Y:S02]  /*1a50*/  ULOP3.LUT UR44, UR4, 0x18, URZ, 0x3c, !UPT ;  /* 0x00000018042c7892 */ /* 0x000fe4000f8e3c3f */
[----:B------:R-:W-:Y:S02]  /*1a60*/  ULOP3.LUT UR45, UR5, 0x10000, URZ, 0xfc, !UPT ;  /* 0x00010000052d7892 */ /* 0x000fe4000f8efc3f */
[----:B------:R-:W-:-:S12]  /*1a70*/  ULOP3.LUT UR46, UR6, 0x10000, URZ, 0xfc, !UPT ;  /* 0x00010000062e7892 */ /* 0x000fd8000f8efc3f */
.L_x_49:
[----:B------:R-:W-:-:S04]  /*1a80*/  SHF.L.U32 R0, R50, 0x1f, RZ ;  /* 0x0000001f32007819 */ /* 0x000fc800000006ff */
[----:B0-----:R-:W0:Y:S02]  /*1a90*/  SYNCS.PHASECHK.TRANS64.TRYWAIT P0, [UR43+-0x8], R0 ;  /* 0xfffff800ff0075a7 */ /* 0x001e24000800016b */
[----:B012---:R-:W-:Y:S05]  /*1aa0*/  @!P0 BRA `(.L_x_20) ;  /* 0x0000003400288947 */ /* 0x007fea0003800000 */
.L_x_92:
[----:B------:R-:W-:Y:S02]  /*1ab0*/  ULDC UR4, c[0x0][0x28c] ;  /* 0x0000a30000047ab9 */ /* 0x000fe40000000800 */
[----:B------:R-:W-:-:S13]  /*1ac0*/  ISETP.LT.AND P0, PT, RZ, UR4, PT ;  /* 0x00000004ff007c0c */ /* 0x000fda000bf01270 */
[----:B------:R-:W-:Y:S05]  /*1ad0*/  @P0 BRA `(.L_x_21) ;  /* 0x0000000000400947 */ /* 0x000fea0003800000 */
[----:B0-----:R-:W-:Y:S01]  /*1ae0*/  MOV R0, 0x0 ;  /* 0x0000000000007802 */ /* 0x001fe20000000f00 */
[----:B------:R-:W-:Y:S01]  /*1af0*/  ULDC.64 UR4, c[0x4][0x68] ;  /* 0x01001a0000047ab9 */ /* 0x000fe20000000a00 */
[----:B------:R-:W-:Y:S01]  /*1b00*/  ULDC.64 UR6, c[0x4][0x8] ;  /* 0x0100020000067ab9 */ /* 0x000fe20000000a00 */
[----:B------:R-:W-:Y:S01]  /*1b10*/  IMAD.U32 R4, RZ, RZ, UR4 ;  /* 0x00000004ff047e24 */ /* 0x000fe2000f8e00ff */
[----:B------:R0:W1:Y:S01]  /*1b20*/  LDC.64 R2, c[0x4][R0] ;  /* 0x0100000000027b82 */ /* 0x0000620000000a00 */
[----:B------:R-:W-:Y:S01]  /*1b30*/  IMAD.U32 R5, RZ, RZ, UR5 ;  /* 0x00000005ff057e24 */ /* 0x000fe2000f8e00ff */
[----:B------:R-:W-:Y:S01]  /*1b40*/  ULDC.64 UR4, c[0x4][0x70] ;  /* 0x01001c0000047ab9 */ /* 0x000fe20000000a00 */
[----:B------:R-:W-:Y:S02]  /*1b50*/  IMAD.U32 R10, RZ, RZ, UR6 ;  /* 0x00000006ff0a7e24 */ /* 0x000fe4000f8e00ff */
[----:B------:R-:W-:Y:S02]  /*1b60*/  IMAD.U32 R6, RZ, RZ, UR4 ;  /* 0x00000004ff067e24 */ /* 0x000fe4000f8e00ff */
[----:B------:R-:W-:-:S02]  /*1b70*/  IMAD.U32 R7, RZ, RZ, UR5 ;  /* 0x00000005ff077e24 */ /* 0x000fc4000f8e00ff */
[----:B------:R-:W-:Y:S02]  /*1b80*/  IMAD.U32 R11, RZ, RZ, UR7 ;  /* 0x00000007ff0b7e24 */ /* 0x000fe4000f8e00ff */
[----:B------:R-:W-:Y:S02]  /*1b90*/  IMAD.MOV.U32 R8, RZ, RZ, 0x1e1 ;  /* 0x000001e1ff087424 */ /* 0x000fe400078e00ff */
[----:B------:R-:W-:Y:S02]  /*1ba0*/  IMAD.MOV.U32 R12, RZ, RZ, 0x1 ;  /* 0x00000001ff0c7424 */ /* 0x000fe400078e00ff */
[----:B0-----:R-:W-:-:S07]  /*1bb0*/  IMAD.MOV.U32 R13, RZ, RZ, RZ ;  /* 0x000000ffff0d7224 */ /* 0x001fce00078e00ff */
[----:B------:R-:W-:-:S07]  /*1bc0*/  LEPC R20, `(.L_x_21) ;  /* 0x000000001014794e */ /* 0x000fce0000000000 */
[----:B-1---5:R-:W-:Y:S05]  /*1bd0*/  CALL.ABS.NOINC R2 ;  /* 0x0000000002007343 */ /* 0x022fea0003c00000 */
.L_x_21:
[----:B------:R-:W-:-:S13]  /*1be0*/  ISETP.NE.AND P0, PT, R45, 0x3, PT ;  /* 0x000000032d00780c */ /* 0x000fda0003f05270 */
[----:B------:R-:W-:Y:S05]  /*1bf0*/  @!P0 BRA `(.L_x_22) ;  /* 0x0000000000048947 */ /* 0x000fea0003800000 */
[----:B------:R-:W-:Y:S01]  /*1c00*/  BPT.TRAP 0x1 ;  /* 0x000000040000795c */ /* 0x000fe20000300000 */
.L_x_22:
[----:B0-----:R-:W-:Y:S02]  /*1c10*/  IMAD.U32 R3, RZ, RZ, UR38 ;  /* 0x00000026ff037e24 */ /* 0x001fe4000f8e00ff */
[----:B------:R-:W-:-:S03]  /*1c20*/  IMAD.U32 R0, RZ, RZ, UR39 ;  /* 0x00000027ff007e24 */ /* 0x000fc6000f8e00ff */
[----:B------:R-:W-:Y:S02]  /*1c30*/  LEA R3, R3, UR41, 0x3 ;  /* 0x0000002903037c11 */ /* 0x000fe4000f8e18ff */
[----:B------:R-:W-:-:S04]  /*1c40*/  SHF.L.U32 R0, R0, 0x1f, RZ ;  /* 0x0000001f00007819 */ /* 0x000fc800000006ff */
[----:B------:R0:W1:Y:S01]  /*1c50*/  SYNCS.PHASECHK.TRANS64.TRYWAIT P1, [R3+URZ], R0 ;  /* 0x00000000030075a7 */ /* 0x000062000802017f */
[----:B------:R-:W-:Y:S05]  /*1c60*/  @!P0 BRA `(.L_x_23) ;  /* 0x0000000000048947 */ /* 0x000fea0003800000 */
[----:B------:R-:W-:Y:S01]  /*1c70*/  BPT.TRAP 0x1 ;  /* 0x000000040000795c */ /* 0x000fe20000300000 */
.L_x_23:
[----:B-1----:R-:W-:Y:S05]  /*1c80*/  @P1 BRA `(.L_x_24) ;  /* 0x0000000000081947 */ /* 0x002fea0003800000 */
[----:B------:R-:W1:Y:S02]  /*1c90*/  SYNCS.PHASECHK.TRANS64.TRYWAIT P1, [R3+URZ], R0 ;  /* 0x00000000030075a7 */ /* 0x000e64000802017f */
[----:B-1----:R-:W-:Y:S05]  /*1ca0*/  @!P1 BRA `(.L_x_25) ;  /* 0x0000003000c09947 */ /* 0x002fea0003800000 */
.L_x_24:
[----:B------:R-:W-:Y:S05]  /*1cb0*/  WARPSYNC.ALL ;  /* 0x0000000000007948 */ /* 0x000fea0003800000 */
[----:B------:R-:W-:Y:S01]  /*1cc0*/  ULEA UR8, UR38, UR46, 0x9 ;  /* 0x0000002e26087291 */ /* 0x000fe2000f8e483f */
[----:B------:R-:W-:Y:S01]  /*1cd0*/  WARPGROUP.ARRIVE ;  /* 0x00000000000079c5 */ /* 0x000fe20000000000 */
[----:B------:R-:W-:Y:S01]  /*1ce0*/  ULEA UR9, UR38, UR45, 0x6 ;  /* 0x0000002d26097291 */ /* 0x000fe2000f8e303f */
[----:B01----:R-:W-:Y:S01]  /*1cf0*/  IMAD.U32 R0, RZ, RZ, UR42 ;  /* 0x0000002aff007e24 */ /* 0x003fe2000f8e00ff */
[----:B------:R-:W-:Y:S01]  /*1d00*/  UMOV UR5, 0x40000040 ;  /* 0x4000004000057882 */ /* 0x000fe20000000000 */
[----:B------:R-:W-:-:S02]  /*1d10*/  UMOV UR7, 0x40000000 ;  /* 0x4000000000077882 */ /* 0x000fc40000000000 */
[----:B------:R-:W-:Y:S01]  /*1d20*/  UMOV UR4, UR8 ;  /* 0x0000000800047c82 */ /* 0x000fe20008000000 */
[----:B------:R-:W-:Y:S01]  /*1d30*/  ISETP.GE.AND P1, PT, R0, 0x1, PT ;  /* 0x000000010000780c */ /* 0x000fe20003f26270 */
[----:B------:R-:W-:Y:S02]  /*1d40*/  UMOV UR6, UR9 ;  /* 0x0000000900067c82 */ /* 0x000fe40008000000 */
[----:B------:R-:W-:Y:S01]  /*1d50*/  IGMMA.64x8x32.S8.S8 R32, gdesc[UR4], RZ, !UPT, gsb0 ;  /* 0x00000000042079f1 */ /* 0x000fe2000c0410ff */
[----:B------:R-:W-:Y:S02]  /*1d60*/  UIADD3 UR4, UR8, 0x2, URZ ;  /* 0x0000000208047890 */ /* 0x000fe4000fffe03f */
[----:B------:R-:W-:Y:S01]  /*1d70*/  UIADD3 UR6, UR9, 0x2, URZ ;  /* 0x0000000209067890 */ /* 0x000fe2000fffe03f */
[----:B------:R-:W-:Y:S01]  /*1d80*/  UMOV UR5, 0x40000040 ;  /* 0x4000004000057882 */ /* 0x000fe20000000000 */
[----:B------:R-:W-:Y:S01]  /*1d90*/  UMOV UR7, 0x40000000 ;  /* 0x4000000000077882 */ /* 0x000fe20000000000 */
[----:B------:R-:W-:-:S02]  /*1da0*/  WARPGROUP.DEPBAR.LE gsb0, 0x0 ;  /* 0x00008000000079c5 */ /* 0x000fc40000010000 */
[----:B------:R-:W-:-:S06]  /*1db0*/  WARPGROUP.ARRIVE ;  /* 0x00000000000079c5 */ /* 0x000fcc0000000000 */
[----:B------:R-:W-:Y:S01]  /*1dc0*/  IGMMA.64x8x32.S8.S8 R32, gdesc[UR4], R32, gsb0 ;  /* 0x00000000042079f1 */ /* 0x000fe20008041020 */
[----:B------:R-:W-:Y:S02]  /*1dd0*/  UIADD3 UR4, UR8, 0x4, URZ ;  /* 0x0000000408047890 */ /* 0x000fe4000fffe03f */
[----:B------:R-:W-:Y:S01]  /*1de0*/  UIADD3 UR6, UR9, 0x4, URZ ;  /* 0x0000000409067890 */ /* 0x000fe2000fffe03f */
[----:B------:R-:W-:Y:S01]  /*1df0*/  UMOV UR5, 0x40000040 ;  /* 0x4000004000057882 */ /* 0x000fe20000000000 */
[----:B------:R-:W-:Y:S01]  /*1e00*/  UMOV UR7, 0x40000000 ;  /* 0x4000000000077882 */ /* 0x000fe20000000000 */
[----:B------:R-:W-:Y:S02]  /*1e10*/  WARPGROUP.DEPBAR.LE gsb0, 0x0 ;  /* 0x00008000000079c5 */ /* 0x000fe40000010000 */
        /* <DEDUP_REMOVED lines=8> */
[----:B------:R-:W-:Y:S03]  /*1ea0*/  IGMMA.64x8x32.S8.S8 R32, gdesc[UR4], R32, gsb0 ;  /* 0x00000000042079f1 */ /* 0x000fe60008041020 */
[----:B------:R-:W-:Y:S02]  /*1eb0*/  WARPGROUP.DEPBAR.LE gsb0, 0x0 ;  /* 0x00008000000079c5 */ /* 0x000fe40000010000 */
[----:B------:R-:W-:Y:S05]  /*1ec0*/  @!P1 BRA `(.L_x_26) ;  /* 0x0000000400149947 */ /* 0x000fea0003800000 */
[----:B------:R-:W-:Y:S01]  /*1ed0*/  UIADD3 UR4, UR38, 0x1, URZ ;  /* 0x0000000126047890 */ /* 0x000fe2000fffe03f */
[----:B------:R-:W-:Y:S02]  /*1ee0*/  IMAD.U32 R0, RZ, RZ, UR42 ;  /* 0x0000002aff007e24 */ /* 0x000fe4000f8e00ff */
[----:B------:R-:W-:Y:S01]  /*1ef0*/  IMAD.U32 R2, RZ, RZ, UR38 ;  /* 0x00000026ff027e24 */ /* 0x000fe2000f8e00ff */
[----:B------:R-:W-:-:S04]  /*1f00*/  UISETP.NE.AND UP0, UPT, UR4, 0x19, UPT ;  /* 0x000000190400788c */ /* 0x000fc8000bf05270 */
[----:B------:R-:W-:Y:S02]  /*1f10*/  USEL UR5, URZ, 0x1, UP0 ;  /* 0x000000013f057887 */ /* 0x000fe40008000000 */
[----:B------:R-:W-:Y:S02]  /*1f20*/  USEL UR8, UR4, URZ, UP0 ;  /* 0x0000003f04087287 */ /* 0x000fe40008000000 */
[----:B------:R-:W-:-:S06]  /*1f30*/  ULOP3.LUT UR5, UR39, UR5, URZ, 0x3c, !UPT ;  /* 0x0000000527057292 */ /* 0x000fcc000f8e3c3f */
[----:B------:R-:W-:-:S07]  /*1f40*/  IMAD.U32 R5, RZ, RZ, UR5 ;  /* 0x00000005ff057e24 */ /* 0x000fce000f8e00ff */
.L_x_33:
[----:B------:R-:W-:Y:S05]  /*1f50*/  @!P0 BRA `(.L_x_27) ;  /* 0x0000000000048947 */ /* 0x000fea0003800000 */
[----:B------:R-:W-:Y:S01]  /*1f60*/  BPT.TRAP 0x1 ;  /* 0x000000040000795c */ /* 0x000fe20000300000 */
.L_x_27:
[----:B------:R-:W-:Y:S01]  /*1f70*/  ULEA UR4, UR8, UR41, 0x3 ;  /* 0x0000002908047291 */ /* 0x000fe2000f8e183f */
[----:B------:R-:W-:-:S08]  /*1f80*/  SHF.L.U32 R3, R5, 0x1f, RZ ;  /* 0x0000001f05037819 */ /* 0x000fd000000006ff */
[----:B------:R0:W1:Y:S01]  /*1f90*/  SYNCS.PHASECHK.TRANS64.TRYWAIT P1, [UR4], R3 ;  /* 0x00000003ff0075a7 */ /* 0x0000620008020144 */
[----:B------:R-:W-:Y:S05]  /*1fa0*/  @!P0 BRA `(.L_x_28) ;  /* 0x0000000000048947 */ /* 0x000fea0003800000 */
[----:B------:R-:W-:Y:S01]  /*1fb0*/  BPT.TRAP 0x1 ;  /* 0x000000040000795c */ /* 0x000fe20000300000 */
.L_x_28:
[----:B-1----:R-:W-:Y:S05]  /*1fc0*/  @P1 BRA `(.L_x_29) ;  /* 0x0000000000081947 */ /* 0x002fea0003800000 */
[----:B------:R-:W1:Y:S02]  /*1fd0*/  SYNCS.PHASECHK.TRANS64.TRYWAIT P1, [UR4], R3 ;  /* 0x00000003ff0075a7 */ /* 0x000e640008020144 */
[----:B-1----:R-:W-:Y:S05]  /*1fe0*/  @!P1 BRA `(.L_x_30) ;  /* 0x0000003000049947 */ /* 0x002fea0003800000 */
.L_x_29:
[----:B------:R-:W-:Y:S01]  /*1ff0*/  ULEA UR9, UR8, UR46, 0x9 ;  /* 0x0000002e08097291 */ /* 0x000fe2000f8e483f */
[----:B------:R-:W-:Y:S01]  /*2000*/  WARPGROUP.ARRIVE ;  /* 0x00000000000079c5 */ /* 0x000fe20000000000 */
[----:B------:R-:W-:Y:S01]  /*2010*/  ULEA UR10, UR8, UR45, 0x6 ;  /* 0x0000002d080a7291 */ /* 0x000fe2000f8e303f */
[----:B------:R-:W-:Y:S01]  /*2020*/  UMOV UR5, 0x40000040 ;  /* 0x4000004000057882 */ /* 0x000fe20000000000 */
[----:B------:R-:W-:-:S03]  /*2030*/  UMOV UR7, 0x40000000 ;  /* 0x4000000000077882 */ /* 0x000fc60000000000 */
[----:B------:R-:W-:Y:S02]  /*2040*/  UMOV UR4, UR9 ;  /* 0x0000000900047c82 */ /* 0x000fe40008000000 */
[----:B------:R-:W-:Y:S02]  /*2050*/  UMOV UR6, UR10 ;  /* 0x0000000a00067c82 */ /* 0x000fe40008000000 */
[----:B------:R-:W-:Y:S01]  /*2060*/  IGMMA.64x8x32.S8.S8 R32, gdesc[UR4], R32, gsb0 ;  /* 0x00000000042079f1 */ /* 0x000fe20008041020 */
        /* <DEDUP_REMOVED lines=23> */
[----:B------:R-:W-:Y:S01]  /*21e0*/  BPT.TRAP 0x1 ;  /* 0x000000040000795c */ /* 0x000fe20000300000 */
.L_x_31:
[----:B------:R-:W-:-:S13]  /*21f0*/  ISETP.NE.AND P1, PT, R28, RZ, PT ;  /* 0x000000ff1c00720c */ /* 0x000fda0003f25270 */
[----:B01----:R-:W-:-:S05]  /*2200*/  @P1 LEA R3, R2, UR41, 0x3 ;  /* 0x0000002902031c11 */ /* 0x003fca000f8e18ff */
[----:B------:R-:W-:-:S05]  /*2210*/  @P1 VIADD R4, R3, 0xc8 ;  /* 0x000000c803041836 */ /* 0x000fca0000000000 */
[----:B------:R-:W-:-:S04]  /*2220*/  @P1 PRMT R4, R27, 0x654, R4 ;  /* 0x000006541b041816 */ /* 0x000fc80000000004 */
[----:B------:R0:W-:Y:S01]  /*2230*/  @P1 SYNCS.ARRIVE.TRANS64.RED.A1T0 RZ, [R4+URZ], RZ ;  /* 0x000000ff04ff19a7 */ /* 0x0001e2000810043f */
[----:B------:R-:W-:-:S13]  /*2240*/  ISETP.GT.U32.AND P1, PT, R18, 0x1, PT ;  /* 0x000000011200780c */ /* 0x000fda0003f24070 */
[----:B0-----:R-:W-:Y:S05]  /*2250*/  @P1 BRA `(.L_x_32) ;  /* 0x0000000000041947 */ /* 0x001fea0003800000 */
[----:B------:R-:W-:Y:S01]  /*2260*/  BPT.TRAP 0x1 ;  /* 0x000000040000795c */ /* 0x000fe20000300000 */
.L_x_32:
[----:B------:R-:W-:Y:S01]  /*2270*/  UIADD3 UR8, UR8, 0x1, URZ ;  /* 0x0000000108087890 */ /* 0x000fe2000fffe03f */
[----:B------:R-:W-:Y:S01]  /*2280*/  ISETP.GT.AND P2, PT, R0, 0x1, PT ;  /* 0x000000010000780c */ /* 0x000fe20003f44270 */
[----:B------:R-:W-:Y:S02]  /*2290*/  VIADD R2, R2, 0x1 ;  /* 0x0000000102027836 */ /* 0x000fe40000000000 */
[----:B------:R-:W-:Y:S01]  /*22a0*/  UISETP.NE.AND UP0, UPT, UR8, 0x19, UPT ;  /* 0x000000190800788c */ /* 0x000fe2000bf05270 */
[----:B------:R-:W-:Y:S02]  /*22b0*/  VIADD R0, R0, 0xffffffff ;  /* 0xffffffff00007836 */ /* 0x000fe40000000000 */
[C---:B------:R-:W-:Y:S01]  /*22c0*/  ISETP.NE.AND P1, PT, R2.reuse, 0x19, PT ;  /* 0x000000190200780c */ /* 0x040fe20003f25270 */
[----:B------:R-:W-:Y:S02]  /*22d0*/  USEL UR4, URZ, 0x1, UP0 ;  /* 0x000000013f047887 */ /* 0x000fe40008000000 */
[----:B------:R-:W-:Y:S01]  /*22e0*/  USEL UR8, UR8, URZ, UP0 ;  /* 0x0000003f08087287 */ /* 0x000fe20008000000 */
[----:B------:R-:W-:-:S03]  /*22f0*/  SEL R2, R2, RZ, P1 ;  /* 0x000000ff02027207 */ /* 0x000fc60000800000 */
[----:B------:R-:W-:Y:S01]  /*2300*/  LOP3.LUT R5, R5, UR4, RZ, 0x3c, !PT ;  /* 0x0000000405057c12 */ /* 0x000fe2000f8e3cff */
[----:B------:R-:W-:Y:S07]  /*2310*/  @P2 BRA `(.L_x_33) ;  /* 0xfffffffc000c2947 */ /* 0x000fee000383ffff */
.L_x_26:
[----:B------:R-:W0:Y:S01]  /*2320*/  LDC R0, c[0x0][0x28c] ;  /* 0x0000a300ff007b82 */ /* 0x000e220000000800 */
[----:B------:R-:W-:-:S04]  /*2330*/  IMAD.U32 R2, RZ, RZ, UR49 ;  /* 0x00000031ff027e24 */ /* 0x000fc8000f8e00ff */
[----:B------:R1:W-:Y:S01]  /*2340*/  SYNCS.ARRIVE.TRANS64.A1T0 RZ, [R2+UR48], RZ ;  /* 0x000000ff02ff79a7 */ /* 0x0003e20008100030 */
[----:B0-----:R-:W-:-:S13]  /*2350*/  ISETP.GE.AND P1, PT, R0, 0x1, PT ;  /* 0x000000010000780c */ /* 0x001fda0003f26270 */
[----:B-1----:R-:W-:Y:S05]  /*2360*/  @!P1 BRA `(.L_x_34) ;  /* 0x0000000000449947 */ /* 0x002fea0003800000 */
[----:B------:R-:W-:Y:S05]  /*2370*/  @!P0 BRA `(.L_x_35) ;  /* 0x0000000000048947 */ /* 0x000fea0003800000 */
[----:B------:R-:W-:Y:S01]  /*2380*/  BPT.TRAP 0x1 ;  /* 0x000000040000795c */ /* 0x000fe20000300000 */
.L_x_35:
[----:B------:R-:W-:-:S13]  /*2390*/  ISETP.NE.AND P0, PT, R28, RZ, PT ;  /* 0x000000ff1c00720c */ /* 0x000fda0003f05270 */
[----:B------:R-:W-:-:S05]  /*23a0*/  VOTEU.ANY UP0, P0 ;  /* 0x00000000003f7886 */ /* 0x000fca0000000100 */
[----:B------:R-:W-:-:S06]  /*23b0*/  @UP0 UIADD3 UR4, UR38, UR42, URZ ;  /* 0x0000002a26040290 */ /* 0x000fcc000fffe03f */
[----:B------:R-:W-:Y:S02]  /*23c0*/  IMAD.U32 R2, RZ, RZ, UR4 ;  /* 0x00000004ff027e24 */ /* 0x000fe4000f8e00ff */
[----:B------:R-:W-:Y:S02]  /*23d0*/  IMAD.U32 R5, RZ, RZ, UR4 ;  /* 0x00000004ff057e24 */ /* 0x000fe4000f8e00ff */
[----:B------:R-:W-:-:S05]  /*23e0*/  @P0 IMAD.WIDE.U32 R2, R2, 0x51eb851f, RZ ;  /* 0x51eb851f02020825 */ /* 0x000fca00078e00ff */
[----:B------:R-:W-:-:S05]  /*23f0*/  @P0 SHF.R.U32.HI R0, RZ, 0x3, R3 ;  /* 0x00000003ff000819 */ /* 0x000fca0000011603 */
[----:B------:R-:W-:-:S05]  /*2400*/  @P0 IMAD R0, R0, -0x19, R5 ;  /* 0xffffffe700000824 */ /* 0x000fca00078e0205 */
[----:B------:R-:W-:-:S05]  /*2410*/  @P0 LEA R0, R0, UR41, 0x3 ;  /* 0x0000002900000c11 */ /* 0x000fca000f8e18ff */
[----:B------:R-:W-:-:S05]  /*2420*/  @P0 VIADD R0, R0, 0xc8 ;  /* 0x000000c800000836 */ /* 0x000fca0000000000 */
[----:B------:R-:W-:-:S04]  /*2430*/  @P0 PRMT R0, R27, 0x654, R0 ;  /* 0x000006541b000816 */ /* 0x000fc80000000000 */
[----:B------:R0:W-:Y:S01]  /*2440*/  @P0 SYNCS.ARRIVE.TRANS64.RED.A1T0 RZ, [R0+URZ], RZ ;  /* 0x000000ff00ff09a7 */ /* 0x0001e2000810043f */
[----:B------:R-:W-:-:S13]  /*2450*/  ISETP.GT.U32.AND P0, PT, R18, 0x1, PT ;  /* 0x000000011200780c */ /* 0x000fda0003f04070 */
[----:B0-----:R-:W-:Y:S05]  /*2460*/  @P0 BRA `(.L_x_34) ;  /* 0x0000000000040947 */ /* 0x001fea0003800000 */
[----:B------:R-:W-:Y:S01]  /*2470*/  BPT.TRAP 0x1 ;  /* 0x000000040000795c */ /* 0x000fe20000300000 */
.L_x_34:
[----:B------:R-:W-:Y:S01]  /*2480*/  SHF.L.U32 R0, R50, 0x1f, RZ ;  /* 0x0000001f32007819 */ /* 0x000fe200000006ff */
[----:B------:R-:W-:Y:S01]  /*2490*/  UIADD3 UR38, UR38, UR47, URZ ;  /* 0x0000002f26267290 */ /* 0x000fe2000fffe03f */
[----:B------:R-:W-:Y:S01]  /*24a0*/  SHF.R.S32.HI R13, RZ, 0x1f, R26 ;  /* 0x0000001fff0d7819 */ /* 0x000fe2000001141a */
[----:B------:R-:W-:Y:S01]  /*24b0*/  UISETP.GE.U32.AND UP1, UPT, UR47, 0x19, UPT ;  /* 0x000000192f00788c */ /* 0x000fe2000bf26070 */
[----:B------:R-:W0:Y:S01]  /*24c0*/  SYNCS.PHASECHK.TRANS64.TRYWAIT P0, [UR43+0x8], R0 ;  /* 0x00000800ff0075a7 */ /* 0x000e22000800016b */
[----:B------:R-:W-:Y:S01]  /*24d0*/  UISETP.GT.U32.AND UP0, UPT, UR38, 0x18, UPT ;  /* 0x000000182600788c */ /* 0x000fe2000bf04070 */
[----:B------:R-:W-:Y:S01]  /*24e0*/  IMAD.SHL.U32 R11, R25, 0x8, RZ ;  /* 0x00000008190b7824 */ /* 0x000fe200078e00ff */
[----:B------:R-:W-:Y:S02]  /*24f0*/  UIMAD.WIDE.U32 UR4, UR38, 0x51eb851f, URZ ;  /* 0x51eb851f260478a5 */ /* 0x000fe4000f8e003f */
[----:B------:R-:W-:Y:S02]  /*2500*/  UISETP.LT.U32.AND UP0, UPT, UR47, 0x19, UP0 ;  /* 0x000000192f00788c */ /* 0x000fe40008701070 */
[----:B------:R-:W-:-:S02]  /*2510*/  USHF.R.U32.HI UR4, URZ, 0x3, UR5 ;  /* 0x000000033f047899 */ /* 0x000fc40008011605 */
[----:B------:R-:W-:Y:S02]  /*2520*/  USEL UR6, URZ, 0x1, !UP0 ;  /* 0x000000013f067887 */ /* 0x000fe4000c000000 */
[----:B------:R-:W-:Y:S02]  /*2530*/  UIMAD UR38, UR4, -0x19, UR38 ;  /* 0xffffffe7042678a4 */ /* 0x000fe4000f8e0226 */
[----:B------:R-:W-:-:S04]  /*2540*/  ULOP3.LUT UR39, UR39, UR6, URZ, 0x3c, !UPT ;  /* 0x0000000627277292 */ /* 0x000fc8000f8e3c3f */
[----:B------:R-:W-:Y:S01]  /*2550*/  @UP1 ULOP3.LUT UR39, UR39, 0x1, UR4, 0x78, !UPT ;  /* 0x0000000127271892 */ /* 0x000fe2000f8e7804 */
[----:B0-----:R-:W-:Y:S11]  /*2560*/  @!P0 BRA `(.L_x_36) ;  /* 0x0000002800bc8947 */ /* 0x001ff60003800000 */
.L_x_93:
[----:B0-----:R-:W-:Y:S01]  /*2570*/  IMAD.SHL.U32 R0, R24, 0x40, RZ ;  /* 0x0000004018007824 */ /* 0x001fe200078e00ff */
[----:B------:R-:W-:Y:S01]  /*2580*/  ULDC UR6, c[0x0][0x284] ;  /* 0x0000a10000067ab9 */ /* 0x000fe20000000800 */
[----:B------:R-:W-:Y:S01]  /*2590*/  ULDC.64 UR4, c[0x0][0x5d0] ;  /* 0x0001740000047ab9 */ /* 0x000fe20000000a00 */
[----:B------:R-:W-:Y:S01]  /*25a0*/  SHF.R.S32.HI R7, RZ, 0x1f, R11 ;  /* 0x0000001fff077819 */ /* 0x000fe2000001140b */
[----:B------:R-:W-:Y:S01]  /*25b0*/  IMAD R5, R13, UR4, RZ ;  /* 0x000000040d057c24 */ /* 0x000fe2000f8e02ff */
[----:B------:R-:W-:Y:S01]  /*25c0*/  ISETP.GE.AND P0, PT, R0, UR6, PT ;  /* 0x0000000600007c0c */ /* 0x000fe2000bf06270 */
[C---:B------:R-:W-:Y:S01]  /*25d0*/  IMAD.WIDE.U32 R2, R26.reuse, UR4, R38 ;  /* 0x000000041a027c25 */ /* 0x040fe2000f8e0026 */
[----:B------:R-:W-:Y:S02]  /*25e0*/  ULDC UR4, c[0x0][0x288] ;  /* 0x0000a20000047ab9 */ /* 0x000fe40000000800 */
[C---:B------:R-:W-:Y:S01]  /*25f0*/  ISETP.GE.OR P0, PT, R11.reuse, UR4, P0 ;  /* 0x000000040b007c0c */ /* 0x040fe20008706670 */
[----:B------:R-:W-:Y:S01]  /*2600*/  IMAD R5, R26, UR5, R5 ;  /* 0x000000051a057c24 */ /* 0x000fe2000f8e0205 */
[----:B------:R-:W-:-:S04]  /*2610*/  IADD3 R4, P1, R11, R2, RZ ;  /* 0x000000020b047210 */ /* 0x000fc80007f3e0ff */
[----:B------:R-:W-:-:S07]  /*2620*/  IADD3.X R5, R7, R3, R5, P1, !PT ;  /* 0x0000000307057210 */ /* 0x000fce0000ffe405 */
[----:B------:R-:W-:Y:S05]  /*2630*/  @P0 BRA `(.L_x_37) ;  /* 0x0000000400a80947 */ /* 0x000fea0003800000 */
[----:B------:R-:W0:Y:S01]  /*2640*/  LDC.64 R20, c[0x0][0x5c8] ;  /* 0x00017200ff147b82 */ /* 0x000e220000000a00 */
[----:B------:R-:W-:Y:S01]  /*2650*/  IMAD.WIDE R2, R24, 0x40, R36 ;  /* 0x0000004018027825 */ /* 0x000fe200078e0224 */
[----:B-----5:R-:W-:Y:S01]  /*2660*/  ISETP.NE.AND P0, PT, R30, RZ, PT ;  /* 0x000000ff1e00720c */ /* 0x020fe20003f05270 */
[----:B------:R-:W-:Y:S01]  /*2670*/  ULDC.64 UR4, c[0x0][0x5c0] ;  /* 0x0001700000047ab9 */ /* 0x000fe20000000a00 */
[----:B------:R-:W-:Y:S01]  /*2680*/  BSSY B0, `(.L_x_37) ;  /* 0x0000065000007945 */ /* 0x000fe20003800000 */
[-C--:B0-----:R-:W-:Y:S02]  /*2690*/  IMAD R0, R3, R20.reuse, RZ ;  /* 0x0000001403007224 */ /* 0x081fe400078e02ff */
[----:B------:R-:W-:-:S04]  /*26a0*/  IMAD.WIDE.U32 R4, R2, R20, R4 ;  /* 0x0000001402047225 */ /* 0x000fc800078e0004 */
[----:B------:R-:W-:Y:S01]  /*26b0*/  IMAD R9, R2, R21, R0 ;  /* 0x0000001502097224 */ /* 0x000fe200078e0200 */
[----:B------:R-:W-:-:S03]  /*26c0*/  IADD3 R8, P1, R4, UR4, RZ ;  /* 0x0000000404087c10 */ /* 0x000fc6000ff3e0ff */
[----:B------:R-:W-:-:S05]  /*26d0*/  IMAD.IADD R9, R5, 0x1, R9 ;  /* 0x0000000105097824 */ /* 0x000fca00078e0209 */
[----:B------:R-:W-:Y:S01]  /*26e0*/  IADD3.X R9, R9, UR5, RZ, P1, !PT ;  /* 0x0000000509097c10 */ /* 0x000fe20008ffe4ff */
[----:B------:R-:W-:Y:S06]  /*26f0*/  @!P0 BRA `(.L_x_38) ;  /* 0x0000000400148947 */ /* 0x000fec0003800000 */
[----:B------:R-:W0:Y:S01]  /*2700*/  LDC.64 R46, c[0x0][0x5b0] ;  /* 0x00016c00ff2e7b82 */ /* 0x000e220000000a00 */
[----:B------:R-:W-:Y:S01]  /*2710*/  ULDC.64 UR4, c[0x0][0x5b8] ;  /* 0x00016e0000047ab9 */ /* 0x000fe20000000a00 */
[----:B------:R-:W-:Y:S01]  /*2720*/  IMAD.IADD R12, R42, 0x1, -R11 ;  /* 0x000000012a0c7824 */ /* 0x000fe200078e0a0b */
[----:B------:R-:W-:Y:S01]  /*2730*/  BSSY B1, `(.L_x_39) ;  /* 0x0000012000017945 */ /* 0x000fe20003800000 */
[----:B------:R-:W-:-:S04]  /*2740*/  IMAD.WIDE.U32 R4, R26, UR4, R38 ;  /* 0x000000041a047c25 */ /* 0x000fc8000f8e0026 */
[----:B------:R-:W-:Y:S01]  /*2750*/  IMAD R13, R13, UR4, RZ ;  /* 0x000000040d0d7c24 */ /* 0x000fe2000f8e02ff */
[----:B------:R-:W1:Y:S01]  /*2760*/  LDC.64 R48, c[0x0][0x5a8] ;  /* 0x00016a00ff307b82 */ /* 0x000e620000000a00 */
[----:B------:R-:W-:Y:S01]  /*2770*/  IADD3 R6, P0, R11, R4, RZ ;  /* 0x000000040b067210 */ /* 0x000fe20007f1e0ff */
[----:B------:R-:W-:Y:S02]  /*2780*/  IMAD R24, R24, -0x40, R43 ;  /* 0xffffffc018187824 */ /* 0x000fe400078e022b */
[----:B------:R-:W-:Y:S02]  /*2790*/  IMAD R13, R26, UR5, R13 ;  /* 0x000000051a0d7c24 */ /* 0x000fe4000f8e020d */
[----:B------:R-:W-:-:S03]  /*27a0*/  IMAD R25, R25, -0x8, R42 ;  /* 0xfffffff819197824 */ /* 0x000fc600078e022a */
[----:B------:R-:W-:Y:S02]  /*27b0*/  IADD3.X R7, R7, R5, R13, P0, !PT ;  /* 0x0000000507077210 */ /* 0x000fe400007fe40d */
[----:B------:R-:W-:-:S04]  /*27c0*/  ISETP.GE.AND P0, PT, R12, 0x1, PT ;  /* 0x000000010c00780c */ /* 0x000fc80003f06270 */
[----:B------:R-:W-:Y:S01]  /*27d0*/  ISETP.LT.OR P0, PT, R24, 0x1, !P0 ;  /* 0x000000011800780c */ /* 0x000fe20004701670 */
[-C--:B0-----:R-:W-:Y:S02]  /*27e0*/  IMAD R0, R3, R46.reuse, RZ ;  /* 0x0000002e03007224 */ /* 0x081fe400078e02ff */
[----:B------:R-:W-:-:S04]  /*27f0*/  IMAD.WIDE.U32 R4, R2, R46, R6 ;  /* 0x0000002e02047225 */ /* 0x000fc800078e0006 */
[----:B------:R-:W-:Y:S01]  /*2800*/  IMAD R15, R2, R47, R0 ;  /* 0x0000002f020f7224 */ /* 0x000fe200078e0200 */
[----:B-1----:R-:W-:-:S04]  /*2810*/  IADD3 R10, P1, R4, R48, RZ ;  /* 0x00000030040a7210 */ /* 0x002fc80007f3e0ff */
[----:B------:R-:W-:Y:S01]  /*2820*/  IADD3.X R11, R49, R5, R15, P1, !PT ;  /* 0x00000005310b7210 */ /* 0x000fe20000ffe40f */
[----:B------:R-:W-:Y:S08]  /*2830*/  @P0 BRA `(.L_x_40) ;  /* 0x0000000000040947 */ /* 0x000ff00003800000 */
[----:B------:R0:W5:Y:S02]  /*2840*/  LDG.E.U8 R44, desc[UR36][R10.64] ;  /* 0x000000240a2c7981 */ /* 0x000164000c1e1100 */
.L_x_40:
[----:B------:R-:W-:Y:S05]  /*2850*/  BSYNC B1 ;  /* 0x0000000000017941 */ /* 0x000fea0003800000 */
.L_x_39:
[----:B-----5:R-:W-:Y:S01]  /*2860*/  LOP3.LUT R0, R44, 0xffff, RZ, 0xc0, !PT ;  /* 0x0000ffff2c007812 */ /* 0x020fe200078ec0ff */
[C---:B------:R-:W-:Y:S01]  /*2870*/  IMAD.SHL.U32 R4, R46.reuse, 0x8, RZ ;  /* 0x000000082e047824 */ /* 0x040fe200078e00ff */
[----:B------:R-:W-:Y:S01]  /*2880*/  SHF.L.U64.HI R5, R46, 0x3, R47 ;  /* 0x000000032e057819 */ /* 0x000fe2000001022f */
[----:B------:R-:W-:Y:S01]  /*2890*/  BSSY B1, `(.L_x_41) ;  /* 0x0000011000017945 */ /* 0x000fe20003800000 */
[----:B------:R-:W-:Y:S02]  /*28a0*/  PRMT R13, R0, 0x8880, RZ ;  /* 0x00008880000d7816 */ /* 0x000fe400000000ff */
[----:B------:R-:W-:Y:S01]  /*28b0*/  ISETP.GE.AND P2, PT, R25, 0x2, PT ;  /* 0x000000021900780c */ /* 0x000fe20003f46270 */
[----:B------:R-:W-:Y:S01]  /*28c0*/  IMAD.WIDE.U32 R2, R2, R46, R4 ;  /* 0x0000002e02027225 */ /* 0x000fe200078e0004 */
[C---:B------:R-:W-:Y:S02]  /*28d0*/  ISETP.GE.AND P1, PT, R24.reuse, 0x9, PT ;  /* 0x000000091800780c */ /* 0x040fe40003f26270 */
[----:B------:R-:W-:Y:S01]  /*28e0*/  ISETP.LT.OR P2, PT, R24, 0x1, !P2 ;  /* 0x000000011800780c */ /* 0x000fe20005741670 */
[----:B------:R-:W-:Y:S01]  /*28f0*/  IMAD R0, R13, R30, RZ ;  /* 0x0000001e0d007224 */ /* 0x000fe200078e02ff */
[----:B------:R-:W-:Y:S01]  /*2900*/  IADD3 R4, P4, P5, R6, R48, R2 ;  /* 0x0000003006047210 */ /* 0x000fe20007d9e002 */
[----:B------:R-:W-:Y:S01]  /*2910*/  IMAD.IADD R5, R15, 0x1, R3 ;  /* 0x000000010f057824 */ /* 0x000fe200078e0203 */
[----:B------:R-:W-:Y:S01]  /*2920*/  ISETP.LT.OR P3, PT, R12, 0x1, !P1 ;  /* 0x000000010c00780c */ /* 0x000fe20004f61670 */
[----:B------:R-:W-:-:S03]  /*2930*/  @!P0 IMAD R3, R32, R29, R0 ;  /* 0x0000001d20038224 */ /* 0x000fc600078e0200 */
[----:B------:R-:W-:Y:S02]  /*2940*/  IADD3.X R5, R7, R49, R5, P4, P5 ;  /* 0x0000003107057210 */ /* 0x000fe400027ea405 */
[----:B------:R1:W-:Y:S03]  /*2950*/  @!P0 STG.E.U8 desc[UR36][R8.64], R3 ;  /* 0x0000000308008986 */ /* 0x0003e6000c101124 */
[----:B------:R-:W-:Y:S05]  /*2960*/  @P2 BRA `(.L_x_42) ;  /* 0x00000000000c2947 */ /* 0x000fea0003800000 */
[----:B------:R-:W1:Y:S02]  /*2970*/  LDG.E.U8 R44, desc[UR36][R10.64+0x1] ;  /* 0x000001240a2c7981 */ /* 0x000e64000c1e1100 */
[----:B-1----:R-:W-:-:S05]  /*2980*/  PRMT R3, R44, 0x8880, RZ ;  /* 0x000088802c037816 */ /* 0x002fca00000000ff */
[----:B------:R-:W-:-:S07]  /*2990*/  IMAD R0, R3, R30, RZ ;  /* 0x0000001e03007224 */ /* 0x000fce00078e02ff */
.L_x_42:
[----:B------:R-:W-:Y:S05]  /*29a0*/  BSYNC B1 ;  /* 0x0000000000017941 */ /* 0x000fea0003800000 */
.L_x_41:
[----:B------:R-:W-:Y:S02]  /*29b0*/  @!P2 IMAD R33, R33, R29, R0 ;  /* 0x0000001d2121a224 */ /* 0x000fe400078e0200 */
[----:B------:R-:W-:Y:S02]  /*29c0*/  @!P2 IMAD.MOV.U32 R6, RZ, RZ, R8 ;  /* 0x000000ffff06a224 */ /* 0x000fe400078e0008 */
[----:B------:R-:W-:-:S05]  /*29d0*/  @!P2 IMAD.MOV.U32 R7, RZ, RZ, R9 ;  /* 0x000000ffff07a224 */ /* 0x000fca00078e0009 */
[----:B------:R2:W-:Y:S04]  /*29e0*/  @!P2 STG.E.U8 desc[UR36][R6.64+0x1], R33 ;  /* 0x000001210600a986 */ /* 0x0005e8000c101124 */
[----:B------:R-:W0:Y:S01]  /*29f0*/  @!P3 LDG.E.U8 R44, desc[UR36][R4.64] ;  /* 0x00000024042cb981 */ /* 0x000e22000c1e1100 */
[----:B-1----:R-:W-:Y:S01]  /*2a00*/  IMAD.WIDE.U32 R2, R20, 0x8, RZ ;  /* 0x0000000814027825 */ /* 0x002fe200078e00ff */
[----:B------:R-:W-:Y:S01]  /*2a10*/  ISETP.LT.OR P1, PT, R25, 0x2, !P1 ;  /* 0x000000021900780c */ /* 0x000fe20004f21670 */
[----:B------:R-:W-:Y:S02]  /*2a20*/  BSSY B1, `(.L_x_43) ;  /* 0x000000c000017945 */ /* 0x000fe40003800000 */
[----:B------:R-:W-:Y:S01]  /*2a30*/  IMAD.SHL.U32 R13, R21, 0x8, RZ ;  /* 0x00000008150d7824 */ /* 0x000fe200078e00ff */
[----:B------:R-:W-:-:S04]  /*2a40*/  @!P3 IADD3 R2, P0, R8, R2, RZ ;  /* 0x000000020802b210 */ /* 0x000fc80007f1e0ff */
[----:B------:R-:W-:Y:S02]  /*2a50*/  @!P3 IADD3.X R3, R9, R3, R13, P0, !PT ;  /* 0x000000030903b210 */ /* 0x000fe400007fe40d */
[----:B0-----:R-:W-:-:S05]  /*2a60*/  @!P3 PRMT R11, R44, 0x8880, RZ ;  /* 0x000088802c0bb816 */ /* 0x001fca00000000ff */
[----:B------:R-:W-:-:S04]  /*2a70*/  @!P3 IMAD R0, R11, R30, RZ ;  /* 0x0000001e0b00b224 */ /* 0x000fc800078e02ff */
[----:B------:R-:W-:-:S05]  /*2a80*/  @!P3 IMAD R11, R34, R29, R0 ;  /* 0x0000001d220bb224 */ /* 0x000fca00078e0200 */
[----:B------:R2:W-:Y:S01]  /*2a90*/  @!P3 STG.E.U8 desc[UR36][R2.64], R11 ;  /* 0x0000000b0200b986 */ /* 0x0005e2000c101124 */
[----:B------:R-:W-:Y:S05]  /*2aa0*/  @P1 BRA `(.L_x_44) ;  /* 0x00000000000c1947 */ /* 0x000fea0003800000 */
[----:B------:R-:W2:Y:S02]  /*2ab0*/  LDG.E.U8 R44, desc[UR36][R4.64+0x1] ;  /* 0x00000124042c7981 */ /* 0x000ea4000c1e1100 */
[----:B--2---:R-:W-:-:S05]  /*2ac0*/  PRMT R3, R44, 0x8880, RZ ;  /* 0x000088802c037816 */ /* 0x004fca00000000ff */
[----:B------:R-:W-:-:S07]  /*2ad0*/  IMAD R0, R3, R30, RZ ;  /* 0x0000001e03007224 */ /* 0x000fce00078e02ff */
.L_x_44:
[----:B------:R-:W-:Y:S05]  /*2ae0*/  BSYNC B1 ;  /* 0x0000000000017941 */ /* 0x000fea0003800000 */
.L_x_43:
[----:B------:R-:W-:Y:S01]  /*2af0*/  IMAD R35, R35, R29, R0 ;  /* 0x0000001d23237224 */ /* 0x000fe200078e0200 */
[----:B------:R-:W-:Y:S06]  /*2b00*/  @P1 BRA `(.L_x_45) ;  /* 0x0000000000701947 */ /* 0x000fec0003800000 */
[----:B--2---:R-:W-:-:S04]  /*2b10*/  LEA R2, P0, R20, R8, 0x3 ;  /* 0x0000000814027211 */ /* 0x004fc800078018ff */
[----:B------:R-:W-:-:S05]  /*2b20*/  LEA.HI.X R3, R20, R9, R21, 0x3, P0 ;  /* 0x0000000914037211 */ /* 0x000fca00000f1c15 */
[----:B------:R1:W-:Y:S01]  /*2b30*/  STG.E.U8 desc[UR36][R2.64+0x1], R35 ;  /* 0x0000012302007986 */ /* 0x0003e2000c101124 */
[----:B------:R-:W-:Y:S05]  /*2b40*/  BRA `(.L_x_45) ;  /* 0x0000000000607947 */ /* 0x000fea0003800000 */
.L_x_38:
[----:B------:R-:W-:Y:S02]  /*2b50*/  IMAD R24, R24, -0x40, R43 ;  /* 0xffffffc018187824 */ /* 0x000fe400078e022b */
[----:B------:R-:W-:Y:S02]  /*2b60*/  IMAD R25, R25, -0x8, R42 ;  /* 0xfffffff819197824 */ /* 0x000fe400078e022a */
[----:B------:R-:W-:Y:S01]  /*2b70*/  IMAD.WIDE.U32 R2, R20, 0x8, RZ ;  /* 0x0000000814027825 */ /* 0x000fe200078e00ff */
[C---:B------:R-:W-:Y:S02]  /*2b80*/  ISETP.GE.AND P1, PT, R24.reuse, 0x9, PT ;  /* 0x000000091800780c */ /* 0x040fe40003f26270 */
[----:B------:R-:W-:Y:S01]  /*2b90*/  ISETP.GE.AND P0, PT, R24, 0x1, PT ;  /* 0x000000011800780c */ /* 0x000fe20003f06270 */
[----:B------:R-:W-:Y:S01]  /*2ba0*/  IMAD.SHL.U32 R5, R21, 0x8, RZ ;  /* 0x0000000815057824 */ /* 0x000fe200078e00ff */
[C---:B------:R-:W-:Y:S02]  /*2bb0*/  ISETP.LT.OR P3, PT, R25.reuse, 0x1, !P1 ;  /* 0x000000011900780c */ /* 0x040fe40004f61670 */
[----:B------:R-:W-:-:S02]  /*2bc0*/  ISETP.LT.OR P1, PT, R25, 0x2, !P1 ;  /* 0x000000021900780c */ /* 0x000fc40004f21670 */
[C---:B------:R-:W-:Y:S02]  /*2bd0*/  ISETP.LT.OR P2, PT, R25.reuse, 0x1, !P0 ;  /* 0x000000011900780c */ /* 0x040fe40004741670 */
[----:B------:R-:W-:-:S07]  /*2be0*/  ISETP.LT.OR P0, PT, R25, 0x2, !P0 ;  /* 0x000000021900780c */ /* 0x000fce0004701670 */
[----:B------:R-:W-:Y:S01]  /*2bf0*/  @!P3 IADD3 R4, P4, R8, R2, RZ ;  /* 0x000000020804b210 */ /* 0x000fe20007f9e0ff */
[-C--:B------:R-:W-:Y:S01]  /*2c00*/  @!P3 IMAD R13, R34, R29.reuse, RZ ;  /* 0x0000001d220db224 */ /* 0x080fe200078e02ff */
[----:B------:R-:W-:Y:S01]  /*2c10*/  @!P1 LEA R6, P5, R20, R8, 0x3 ;  /* 0x0000000814069211 */ /* 0x000fe200078a18ff */
[----:B------:R-:W-:Y:S01]  /*2c20*/  @!P1 IMAD R35, R35, R29, RZ ;  /* 0x0000001d23239224 */ /* 0x000fe200078e02ff */
[----:B------:R-:W-:Y:S01]  /*2c30*/  @!P3 IADD3.X R5, R9, R3, R5, P4, !PT ;  /* 0x000000030905b210 */ /* 0x000fe200027fe405 */
[----:B------:R-:W-:Y:S01]  /*2c40*/  @!P2 IMAD R11, R32, R29, RZ ;  /* 0x0000001d200ba224 */ /* 0x000fe200078e02ff */
[----:B------:R-:W-:Y:S01]  /*2c50*/  @!P1 LEA.HI.X R7, R20, R9, R21, 0x3, P5 ;  /* 0x0000000914079211 */ /* 0x000fe200028f1c15 */
[----:B------:R-:W-:Y:S02]  /*2c60*/  @!P2 IMAD.MOV.U32 R2, RZ, RZ, R8 ;  /* 0x000000ffff02a224 */ /* 0x000fe400078e0008 */
[----:B------:R-:W-:Y:S02]  /*2c70*/  @!P2 IMAD.MOV.U32 R3, RZ, RZ, R9 ;  /* 0x000000ffff03a224 */ /* 0x000fe400078e0009 */
[----:B------:R-:W-:-:S03]  /*2c80*/  @!P0 IMAD R33, R33, R29, RZ ;  /* 0x0000001d21218224 */ /* 0x000fc600078e02ff */
[----:B------:R0:W-:Y:S04]  /*2c90*/  @!P2 STG.E.U8 desc[UR36][R2.64], R11 ;  /* 0x0000000b0200a986 */ /* 0x0001e8000c101124 */
[----:B------:R0:W-:Y:S04]  /*2ca0*/  @!P0 STG.E.U8 desc[UR36][R8.64+0x1], R33 ;  /* 0x0000012108008986 */ /* 0x0001e8000c101124 */
[----:B------:R0:W-:Y:S04]  /*2cb0*/  @!P3 STG.E.U8 desc[UR36][R4.64], R13 ;  /* 0x0000000d0400b986 */ /* 0x0001e8000c101124 */
[----:B------:R0:W-:Y:S02]  /*2cc0*/  @!P1 STG.E.U8 desc[UR36][R6.64+0x1], R35 ;  /* 0x0000012306009986 */ /* 0x0001e4000c101124 */
.L_x_45:
[----:B------:R-:W-:Y:S05]  /*2cd0*/  BSYNC B0 ;  /* 0x0000000000007941 */ /* 0x000fea0003800000 */
.L_x_37:
[----:B------:R-:W-:Y:S01]  /*2ce0*/  LEA R22, P0, R16, R22, 0x1 ;  /* 0x0000001610167211 */ /* 0x000fe200078008ff */
[----:B------:R-:W-:Y:S01]  /*2cf0*/  ULDC.64 UR4, c[0x0][0x650] ;  /* 0x0001940000047ab9 */ /* 0x000fe20000000a00 */
[----:B------:R-:W-:Y:S02]  /*2d00*/  IMAD.U32 R0, RZ, RZ, UR44 ;  /* 0x0000002cff007e24 */ /* 0x000fe4000f8e00ff */
[----:B------:R-:W-:Y:S02]  /*2d10*/  IMAD.MOV.U32 R24, RZ, RZ, -0x1 ;  /* 0xffffffffff187424 */ /* 0x000fe400078e00ff */
[----:B------:R-:W-:Y:S01]  /*2d20*/  IMAD.X R19, R40, 0x1, R19, P0 ;  /* 0x0000000128137824 */ /* 0x000fe200000e0613 */
[----:B------:R-:W-:Y:S01]  /*2d30*/  ISETP.GE.U32.AND P0, PT, R22, UR4, PT ;  /* 0x0000000416007c0c */ /* 0x000fe2000bf06070 */
[----:B------:R3:W-:Y:S01]  /*2d40*/  SYNCS.ARRIVE.TRANS64.A1T0 RZ, [R0+UR48], RZ ;  /* 0x000000ff00ff79a7 */ /* 0x0007e20008100030 */
[----:B------:R-:W-:Y:S02]  /*2d50*/  IMAD.MOV.U32 R25, RZ, RZ, -0x1 ;  /* 0xffffffffff197424 */ /* 0x000fe400078e00ff */
[----:B------:R-:W-:Y:S01]  /*2d60*/  ISETP.GE.U32.AND.EX P0, PT, R19, UR5, PT, P0 ;  /* 0x0000000513007c0c */ /* 0x000fe2000bf06100 */
[----:B------:R-:W-:Y:S01]  /*2d70*/  IMAD.MOV.U32 R26, RZ, RZ, -0x1 ;  /* 0xffffffffff1a7424 */ /* 0x000fe200078e00ff */
[----:B---3--:R-:W-:-:S11]  /*2d80*/  PRMT R0, RZ, 0x7610, R0 ;  /* 0x00007610ff007816 */ /* 0x008fd60000000000 */
[----:B------:R-:W-:Y:S05]  /*2d90*/  @P0 BRA `(.L_x_46) ;  /* 0x0000000400580947 */ /* 0x000fea0003800000 */
[----:B0-----:R-:W0:Y:S01]  /*2da0*/  LDC.64 R8, c[0x0][0x628] ;  /* 0x00018a00ff087b82 */ /* 0x001e220000000a00 */
[----:B------:R-:W3:Y:S01]  /*2db0*/  S2R R14, SR_CTAID.X ;  /* 0x00000000000e7919 */ /* 0x000ee20000002500 */
[----:B--2---:R-:W-:Y:S02]  /*2dc0*/  IMAD.MOV.U32 R6, RZ, RZ, R22 ;  /* 0x000000ffff067224 */ /* 0x004fe400078e0016 */
[----:B------:R-:W-:Y:S01]  /*2dd0*/  IMAD.MOV.U32 R7, RZ, RZ, R19 ;  /* 0x000000ffff077224 */ /* 0x000fe200078e0013 */
[----:B------:R-:W2:Y:S03]  /*2de0*/  S2R R15, SR_CTAID.Y ;  /* 0x00000000000f7919 */ /* 0x000ea60000002600 */
[----:B------:R-:W4:Y:S08]  /*2df0*/  LDC R0, c[0x0][0x630] ;  /* 0x00018c00ff007b82 */ /* 0x000f300000000800 */
[----:B------:R-:W1:Y:S01]  /*2e00*/  LDC.64 R12, c[0x0][0x620] ;  /* 0x00018800ff0c7b82 */ /* 0x000e620000000a00 */
[----:B0-----:R-:W-:-:S04]  /*2e10*/  ISETP.NE.U32.AND P0, PT, R8, RZ, PT ;  /* 0x000000ff0800720c */ /* 0x001fc80003f05070 */
[----:B------:R-:W-:-:S13]  /*2e20*/  ISETP.NE.AND.EX P0, PT, R9, RZ, PT, P0 ;  /* 0x000000ff0900720c */ /* 0x000fda0003f05300 */
[----:B-1234-:R-:W-:Y:S05]  /*2e30*/  @!P0 BRA `(.L_x_47) ;  /* 0x0000000000288947 */ /* 0x01efea0003800000 */
        /* <DEDUP_REMOVED lines=10> */
.L_x_47:
[-CC-:B------:R-:W-:Y:S01]  /*2ee0*/  SHF.R.U64 R26, R6, R0.reuse, R7.reuse ;  /* 0x00000000061a7219 */ /* 0x180fe20000001207 */
[----:B------:R-:W0:Y:S01]  /*2ef0*/  LDC.64 R24, c[0x0][0x640] ;  /* 0x00019000ff187b82 */ /* 0x000e220000000a00 */
[----:B------:R-:W-:Y:S01]  /*2f00*/  SHF.R.U32.HI R0, RZ, R0, R7 ;  /* 0x00000000ff007219 */ /* 0x000fe20000011607 */
[----:B------:R-:W-:Y:S01]  /*2f10*/  IMAD.MOV.U32 R2, RZ, RZ, R22 ;  /* 0x000000ffff027224 */ /* 0x000fe200078e0016 */
[----:B------:R-:W-:Y:S01]  /*2f20*/  IADD3 R5, P0, RZ, -R26, RZ ;  /* 0x8000001aff057210 */ /* 0x000fe20007f1e0ff */
[----:B------:R-:W-:Y:S01]  /*2f30*/  ULDC UR4, c[0x0][0x150] ;  /* 0x0000540000047ab9 */ /* 0x000fe20000000800 */
[----:B------:R-:W-:-:S03]  /*2f40*/  I2FP.F32.U32 R6, R14 ;  /* 0x0000000e00067245 */ /* 0x000fc60000201000 */
[----:B------:R-:W1:Y:S01]  /*2f50*/  LDC R4, c[0x0][0x618] ;  /* 0x00018600ff047b82 */ /* 0x000e620000000800 */
[----:B------:R-:W-:Y:S02]  /*2f60*/  IMAD.X R3, RZ, RZ, ~R0, P0 ;  /* 0x000000ffff037224 */ /* 0x000fe400000e0e00 */
[----:B------:R-:W-:Y:S01]  /*2f70*/  FMUL R6, R6, UR4 ;  /* 0x0000000406067c20 */ /* 0x000fe20008400000 */
[----:B------:R-:W-:Y:S01]  /*2f80*/  ULDC UR4, c[0x0][0x154] ;  /* 0x0000550000047ab9 */ /* 0x000fe20000000800 */
[-C--:B------:R-:W-:Y:S02]  /*2f90*/  IMAD R0, R3, R12.reuse, RZ ;  /* 0x0000000c03007224 */ /* 0x080fe400078e02ff */
[----:B------:R-:W-:Y:S01]  /*2fa0*/  IMAD.MOV.U32 R3, RZ, RZ, R19 ;  /* 0x000000ffff037224 */ /* 0x000fe200078e0013 */
[----:B------:R-:W2:Y:S01]  /*2fb0*/  LDC R10, c[0x0][0x608] ;  /* 0x00018200ff0a7b82 */ /* 0x000ea20000000800 */
[----:B------:R-:W3:Y:S01]  /*2fc0*/  F2I.U32.TRUNC.NTZ R6, R6 ;  /* 0x0000000600067305 */ /* 0x000ee2000020f000 */
[----:B------:R-:W-:-:S04]  /*2fd0*/  IMAD.WIDE.U32 R2, R5, R12, R2 ;  /* 0x0000000c05027225 */ /* 0x000fc800078e0002 */
[----:B------:R-:W-:Y:S02]  /*2fe0*/  IMAD R5, R5, R13, R0 ;  /* 0x0000000d05057224 */ /* 0x000fe400078e0200 */
[----:B------:R-:W4:Y:S01]  /*2ff0*/  LDC R20, c[0x0][0x658] ;  /* 0x00019600ff147b82 */ /* 0x000f220000000800 */
[----:B------:R-:W-:Y:S01]  /*3000*/  I2FP.F32.U32 R0, R15 ;  /* 0x0000000f00007245 */ /* 0x000fe20000201000 */
[----:B------:R-:W-:Y:S01]  /*3010*/  IMAD.IADD R3, R3, 0x1, R5 ;  /* 0x0000000103037824 */ /* 0x000fe200078e0205 */
[----:B0-----:R-:W-:-:S05]  /*3020*/  ISETP.NE.U32.AND P0, PT, R24, RZ, PT ;  /* 0x000000ff1800720c */ /* 0x001fca0003f05070 */
[----:B------:R-:W0:Y:S01]  /*3030*/  LDC R7, c[0x0][0x144] ;  /* 0x00005100ff077b82 */ /* 0x000e220000000800 */
[-CC-:B-1----:R-:W-:Y:S01]  /*3040*/  SHF.R.U64 R8, R2, R4.reuse, R3.reuse ;  /* 0x0000000402087219 */ /* 0x182fe20000001203 */
[----:B---3--:R-:W-:Y:S01]  /*3050*/  IMAD.MOV R6, RZ, RZ, -R6 ;  /* 0x000000ffff067224 */ /* 0x008fe200078e0a06 */
[----:B------:R-:W-:Y:S01]  /*3060*/  SHF.R.U32.HI R3, RZ, R4, R3 ;  /* 0x00000004ff037219 */ /* 0x000fe20000011603 */
[----:B------:R-:W-:Y:S01]  /*3070*/  FMUL R4, R0, UR4 ;  /* 0x0000000400047c20 */ /* 0x000fe20008400000 */
[----:B------:R-:W-:-:S03]  /*3080*/  ISETP.NE.AND.EX P0, PT, R25, RZ, PT, P0 ;  /* 0x000000ff1900720c */ /* 0x000fc60003f05300 */
[----:B------:R-:W1:Y:S01]  /*3090*/  LDC R12, c[0x0][0x148] ;  /* 0x00005200ff0c7b82 */ /* 0x000e620000000800 */
[----:B------:R3:W0:Y:S01]  /*30a0*/  F2I.U32.TRUNC.NTZ R11, R4 ;  /* 0x00000004000b7305 */ /* 0x000622000020f000 */
[-CC-:B--2---:R-:W-:Y:S02]  /*30b0*/  SHF.R.U64 R0, R8, R10.reuse, R3.reuse ;  /* 0x0000000a08007219 */ /* 0x184fe40000001203 */
[----:B------:R-:W-:-:S04]  /*30c0*/  SHF.R.U32.HI R3, RZ, R10, R3 ;  /* 0x0000000aff037219 */ /* 0x000fc80000011603 */
[----:B------:R-:W2:Y:S01]  /*30d0*/  LDC R32, c[0x0][0x648] ;  /* 0x00019200ff207b82 */ /* 0x000ea20000000800 */
[-CC-:B----4-:R-:W-:Y:S02]  /*30e0*/  SHF.R.U64 R10, R0, R20.reuse, R3.reuse ;  /* 0x00000014000a7219 */ /* 0x190fe40000001203 */
[----:B------:R-:W-:-:S03]  /*30f0*/  SHF.R.U32.HI R3, RZ, R20, R3 ;  /* 0x00000014ff037219 */ /* 0x000fc60000011603 */
[----:B------:R-:W-:Y:S02]  /*3100*/  IMAD.MOV.U32 R2, RZ, RZ, R10 ;  /* 0x000000ffff027224 */ /* 0x000fe400078e000a */
[----:B------:R-:W4:Y:S01]  /*3110*/  LDC R33, c[0x0][0x638] ;  /* 0x00018e00ff217b82 */ /* 0x000f220000000800 */
[----:B0-----:R-:W-:-:S07]  /*3120*/  IMAD R13, R7, R6, R14 ;  /* 0x00000006070d7224 */ /* 0x001fce00078e020e */
[----:B------:R-:W0:Y:S08]  /*3130*/  LDC R34, c[0x0][0x610] ;  /* 0x00018400ff227b82 */ /* 0x000e300000000800 */
[----:B------:R-:W0:Y:S01]  /*3140*/  LDC R21, c[0x0][0x600] ;  /* 0x00018000ff157b82 */ /* 0x000e220000000800 */
[----:B-1-3--:R-:W-:Y:S05]  /*3150*/  @!P0 BRA `(.L_x_48) ;  /* 0x0000000000288947 */ /* 0x00afea0003800000 */
[----:B------:R-:W1:Y:S02]  /*3160*/  LDC R7, c[0x0][0x64c] ;  /* 0x00019300ff077b82 */ /* 0x000e640000000800 */
[----:B-1----:R-:W-:-:S05]  /*3170*/  IADD3 R7, P0, R10, R7, RZ ;  /* 0x000000070a077210 */ /* 0x002fca0007f1e0ff */
        /* <DEDUP_REMOVED lines=8> */
.L_x_48:
[----:B------:R-:W-:Y:S01]  /*3200*/  ISETP.NE.AND P0, PT, R23, 0x1, PT ;  /* 0x000000011700780c */ /* 0x000fe20003f05270 */
[----:B0-----:R-:W-:Y:S01]  /*3210*/  VIADD R5, R21, 0xffffffff ;  /* 0xffffffff15057836 */ /* 0x001fe20000000000 */
[----:B--2---:R-:W-:Y:S01]  /*3220*/  SHF.R.U64 R2, R2, R32, R3 ;  /* 0x0000002002027219 */ /* 0x004fe20000001203 */
[----:B------:R-:W-:Y:S01]  /*3230*/  IMAD.MOV R11, RZ, RZ, -R11 ;  /* 0x000000ffff0b7224 */ /* 0x000fe200078e0a0b */
[----:B------:R-:W-:-:S03]  /*3240*/  LOP3.LUT R0, R0, R41, RZ, 0xc0, !PT ;  /* 0x0000002900007212 */ /* 0x000fc600078ec0ff */
[----:B------:R-:W-:Y:S02]  /*3250*/  IMAD.MOV R3, RZ, RZ, -R2 ;  /* 0x000000ffff037224 */ /* 0x000fe400078e0a02 */
[----:B------:R-:W-:Y:S01]  /*3260*/  IMAD R24, R31, R2, R0 ;  /* 0x000000021f187224 */ /* 0x000fe200078e0200 */
[----:B------:R-:W-:Y:S01]  /*3270*/  LOP3.LUT R0, R8, R5, RZ, 0xc0, !PT ;  /* 0x0000000508007212 */ /* 0x000fe200078ec0ff */
[----:B----4-:R-:W-:Y:S02]  /*3280*/  IMAD R3, R3, R33, R10 ;  /* 0x0000002103037224 */ /* 0x010fe400078e020a */
[----:B------:R-:W-:Y:S02]  /*3290*/  @P0 IMAD R13, R12, R11, R15 ;  /* 0x0000000b0c0d0224 */ /* 0x000fe400078e020f */
[----:B------:R-:W-:Y:S02]  /*32a0*/  IMAD R3, R3, R21, R0 ;  /* 0x0000001503037224 */ /* 0x000fe400078e0200 */
[----:B------:R-:W-:-:S02]  /*32b0*/  IMAD R24, R24, R34, R13 ;  /* 0x0000002218187224 */ /* 0x000fc400078e020d */
[----:B------:R-:W-:-:S03]  /*32c0*/  IMAD.MOV.U32 R2, RZ, RZ, 0x1 ;  /* 0x00000001ff027424 */ /* 0x000fc600078e00ff */
[----:B------:R-:W-:Y:S02]  /*32d0*/  SEL R25, R3, R24, !P0 ;  /* 0x0000001803197207 */ /* 0x000fe40004000000 */
[----:B------:R-:W-:Y:S02]  /*32e0*/  PRMT R0, R2, 0x7610, R0 ;  /* 0x0000761002007816 */ /* 0x000fe40000000000 */
[----:B------:R-:W-:-:S07]  /*32f0*/  SEL R24, R24, R3, !P0 ;  /* 0x0000000318187207 */ /* 0x000fce0004000000 */
.L_x_46:
[----:B------:R-:W-:Y:S02]  /*3300*/  LOP3.LUT P0, RZ, R0, 0xff, RZ, 0xc0, !PT ;  /* 0x000000ff00ff7812 */ /* 0x000fe4000780c0ff */
[----:B------:R-:W-:-:S11]  /*3310*/  LOP3.LUT R50, R50, 0x1, RZ, 0x3c, !PT ;  /* 0x0000000132327812 */ /* 0x000fd600078e3cff */
[----:B------:R-:W-:Y:S05]  /*3320*/  @P0 BRA `(.L_x_49) ;  /* 0xffffffe400d40947 */ /* 0x000fea000383ffff */
[----:B------:R-:W-:Y:S05]  /*3330*/  EXIT ;  /* 0x000000000000794d */ /* 0x000fea0003800000 */
.L_x_18:
[----:B------:R-:W-:-:S08]  /*3340*/  ISETP.NE.AND P0, PT, R6, RZ, PT ;  /* 0x000000ff0600720c */ /* 0x000fd00003f05270 */
[----:B--2--5:R-:W0:-:S00]  /*3350*/  USETMAXREG.DEALLOC.CTAPOOL 0x28 ;  /* 0x00000028000079c8 */ /* 0x024e0000080e0500 */
[----:B------:R-:W-:Y:S05]  /*3360*/  @P0 EXIT ;  /* 0x000000000000094d */ /* 0x000fea0003800000 */
[----:B0-----:R-:W-:Y:S01]  /*3370*/  LOP3.LUT P0, RZ, R8, 0xff, RZ, 0xc0, !PT ;  /* 0x000000ff08ff7812 */ /* 0x001fe2000780c0ff */
[----:B------:R-:W-:Y:S02]  /*3380*/  IMAD.MOV.U32 R6, RZ, RZ, 0x1 ;  /* 0x00000001ff067424 */ /* 0x000fe400078e00ff */
[----:B------:R-:W-:-:S10]  /*3390*/  IMAD.MOV.U32 R7, RZ, RZ, RZ ;  /* 0x000000ffff077224 */ /* 0x000fd400078e00ff */
[----:B------:R-:W-:Y:S05]  /*33a0*/  @!P0 BRA `(.L_x_50) ;  /* 0x0000000c00348947 */ /* 0x000fea0003800000 */
[----:B------:R-:W0:Y:S01]  /*33b0*/  S2R R10, SR_CgaCtaId ;  /* 0x00000000000a7919 */ /* 0x000e220000008800 */
[----:B------:R-:W-:Y:S01]  /*33c0*/  LOP3.LUT P0, RZ, R3, 0x1f, RZ, 0xc0, !PT ;  /* 0x0000001f03ff7812 */ /* 0x000fe2000780c0ff */
[----:B------:R-:W-:Y:S01]  /*33d0*/  ULDC UR5, c[0x0][0x658] ;  /* 0x0001960000057ab9 */ /* 0x000fe20000000800 */
[C---:B------:R-:W-:Y:S01]  /*33e0*/  ISETP.NE.AND P2, PT, R2.reuse, RZ, PT ;  /* 0x000000ff0200720c */ /* 0x040fe20003f45270 */
[----:B------:R-:W-:Y:S01]  /*33f0*/  UMOV UR6, 0xffffffff ;  /* 0xffffffff00067882 */ /* 0x000fe20000000000 */
[----:B------:R-:W-:Y:S01]  /*3400*/  ISETP.NE.OR P0, PT, R2, RZ, !P0 ;  /* 0x000000ff0200720c */ /* 0x000fe20004705670 */
[----:B------:R-:W-:Y:S01]  /*3410*/  BSSY B0, `(.L_x_50) ;  /* 0x00000c6000007945 */ /* 0x000fe20003800000 */
[----:B------:R-:W-:Y:S01]  /*3420*/  USHF.L.U32 UR6, UR6, UR5, URZ ;  /* 0x0000000506067299 */ /* 0x000fe2000800063f */
[----:B------:R-:W-:Y:S01]  /*3430*/  IMAD.MOV.U32 R9, RZ, RZ, 0x1 ;  /* 0x00000001ff097424 */ /* 0x000fe200078e00ff */
[----:B------:R-:W-:Y:S01]  /*3440*/  LOP3.LUT R8, R18, 0x2, RZ, 0xfc, !PT ;  /* 0x0000000212087812 */ /* 0x000fe200078efcff */
[----:B------:R-:W-:Y:S01]  /*3450*/  IMAD.MOV.U32 R6, RZ, RZ, 0x1 ;  /* 0x00000001ff067424 */ /* 0x000fe200078e00ff */
[----:B------:R-:W-:Y:S01]  /*3460*/  ULDC UR4, c[0x0][0x600] ;  /* 0x0001800000047ab9 */ /* 0x000fe20000000800 */
[----:B------:R-:W-:Y:S01]  /*3470*/  IMAD.MOV.U32 R7, RZ, RZ, RZ ;  /* 0x000000ffff077224 */ /* 0x000fe200078e00ff */
[----:B------:R-:W-:Y:S01]  /*3480*/  UMOV UR7, 0x1 ;  /* 0x0000000100077882 */ /* 0x000fe20000000000 */
[----:B------:R-:W-:-:S02]  /*3490*/  UIADD3 UR19, UR40, 0x1, URZ ;  /* 0x0000000128137890 */ /* 0x000fc4000fffe03f */
[----:B------:R-:W-:Y:S02]  /*34a0*/  UIADD3 UR15, UR4, -0x1, URZ ;  /* 0xffffffff040f7890 */ /* 0x000fe4000fffe03f */
[----:B------:R-:W-:Y:S02]  /*34b0*/  USHF.L.U32 UR17, UR7, UR5, URZ ;  /* 0x0000000507117299 */ /* 0x000fe4000800063f */
[----:B------:R-:W-:Y:S01]  /*34c0*/  ULOP3.LUT UR16, URZ, UR6, URZ, 0x33, !UPT ;  /* 0x000000063f107292 */ /* 0x000fe2000f8e333f */
[----:B------:R-:W-:Y:S01]  /*34d0*/  ULDC.64 UR20, c[0x0][0x198] ;  /* 0x0000660000147ab9 */ /* 0x000fe20000000a00 */
[C---:B0-----:R-:W-:Y:S02]  /*34e0*/  IMAD.SHL.U32 R2, R10.reuse, 0x200, RZ ;  /* 0x000002000a027824 */ /* 0x041fe400078e00ff */
[----:B------:R-:W-:-:S03]  /*34f0*/  IMAD.SHL.U32 R10, R10, 0x4, RZ ;  /* 0x000000040a0a7824 */ /* 0x000fc600078e00ff */
[----:B------:R-:W-:Y:S02]  /*3500*/  LOP3.LUT R2, R2, 0x200, RZ, 0xc0, !PT ;  /* 0x0000020002027812 */ /* 0x000fe400078ec0ff */
[----:B------:R-:W-:-:S03]  /*3510*/  LOP3.LUT R10, R10, 0x4, RZ, 0xc0, !PT ;  /* 0x000000040a0a7812 */ /* 0x000fc600078ec0ff */
[----:B------:R-:W-:-:S07]  /*3520*/  VIADD R11, R2, 0x32280 ;  /* 0x00032280020b7836 */ /* 0x000fce0000000000 */
.L_x_62:
[----:B------:R-:W-:-:S03]  /*3530*/  UMOV UR4, 0xffffffff ;  /* 0xffffffff00047882 */ /* 0x000fc60000000000 */
[----:B------:R-:W-:Y:S05]  /*3540*/  BRA.DIV UR4, `(.L_x_51) ;  /* 0x0000001a04dc7947 */ /* 0x000fea000b800000 */
[----:B------:R-:W-:-:S13]  /*3550*/  ELECT P6, URZ, PT ;  /* 0x00000000003f782f */ /* 0x000fda00038c0000 */
.L_x_96:
[----:B------:R-:W0:Y:S01]  /*3560*/  LDC R2, c[0x0][0x28c] ;  /* 0x0000a300ff027b82 */ /* 0x000e220000000800 */
[----:B------:R-:W-:Y:S01]  /*3570*/  BSSY B1, `(.L_x_52) ;  /* 0x0000039000017945 */ /* 0x000fe20003800000 */
[----:B0-----:R-:W-:-:S13]  /*3580*/  ISETP.LT.OR P6, PT, R2, 0x1, !P6 ;  /* 0x000000010200780c */ /* 0x001fda00077c1670 */
[----:B------:R-:W-:Y:S05]  /*3590*/  @P6 BRA `(.L_x_53) ;  /* 0x0000000000d86947 */ /* 0x000fea0003800000 */
[----:B------:R-:W-:Y:S02]  /*35a0*/  IMAD R25, R25, 0x8, R10 ;  /* 0x0000000819197824 */ /* 0x000fe400078e020a */
[----:B------:R-:W-:Y:S02]  /*35b0*/  IMAD.SHL.U32 R24, R24, 0x40, RZ ;  /* 0x0000004018187824 */ /* 0x000fe400078e00ff */
[----:B------:R-:W-:Y:S02]  /*35c0*/  IMAD.MOV.U32 R14, RZ, RZ, RZ ;  /* 0x000000ffff0e7224 */ /* 0x000fe400078e00ff */
[----:B------:R-:W-:Y:S02]  /*35d0*/  IMAD.U32 R15, RZ, RZ, UR19 ;  /* 0x00000013ff0f7e24 */ /* 0x000fe4000f8e00ff */
[----:B------:R-:W-:Y:S02]  /*35e0*/  IMAD.MOV.U32 R2, RZ, RZ, R6 ;  /* 0x000000ffff027224 */ /* 0x000fe400078e0006 */
[----:B------:R-:W-:-:S07]  /*35f0*/  IMAD.MOV.U32 R4, RZ, RZ, R7 ;  /* 0x000000ffff047224 */ /* 0x000fce00078e0007 */
.L_x_57:
[----:B------:R-:W0:Y:S01]  /*3600*/  S2R R12, SR_CgaCtaId ;  /* 0x00000000000c7919 */ /* 0x000e220000008800 */
[----:B------:R-:W-:Y:S01]  /*3610*/  MOV R3, 0x400 ;  /* 0x0000040000037802 */ /* 0x000fe20000000f00 */
[----:B------:R-:W1:Y:S03]  /*3620*/  @!P2 LDC R5, c[0x0][0x500] ;  /* 0x00014000ff05ab82 */ /* 0x000e660000000800 */
[----:B0-----:R-:W-:Y:S02]  /*3630*/  LEA R13, R12, R3, 0x18 ;  /* 0x000000030c0d7211 */ /* 0x001fe400078ec0ff */
[----:B------:R-:W-:-:S03]  /*3640*/  SHF.L.U32 R3, R2, 0x1f, RZ ;  /* 0x0000001f02037819 */ /* 0x000fc600000006ff */
[----:B------:R-:W-:-:S04]  /*3650*/  IMAD R12, R4, 0x8, R13 ;  /* 0x00000008040c7824 */ /* 0x000fc800078e020d */
[----:B------:R-:W0:Y:S02]  /*3660*/  SYNCS.PHASECHK.TRANS64.TRYWAIT P1, [R12+URZ+0xc8], R3 ;  /* 0x0000c8030c0075a7 */ /* 0x000e24000802017f */
[----:B01----:R-:W-:Y:S05]  /*3670*/  @!P1 BRA `(.L_x_54) ;  /* 0x0000001800b09947 */ /* 0x003fea0003800000 */
.L_x_97:
[----:B0-----:R-:W-:Y:S01]  /*3680*/  PRMT R3, R8, 0x9910, RZ ;  /* 0x0000991008037816 */ /* 0x001fe200000000ff */
[----:B------:R0:W-:Y:S03]  /*3690*/  @!P2 SYNCS.ARRIVE.TRANS64 RZ, [R12+URZ], R5 ;  /* 0x000000050cffa9a7 */ /* 0x0001e6000800003f */
[----:B------:R-:W-:-:S13]  /*36a0*/  ISETP.NE.AND P1, PT, R3, 0x2, PT ;  /* 0x000000020300780c */ /* 0x000fda0003f25270 */
[----:B0-----:R-:W-:Y:S05]  /*36b0*/  @P1 BRA `(.L_x_55) ;  /* 0x0000000000041947 */ /* 0x001fea0003800000 */
[----:B------:R-:W-:Y:S01]  /*36c0*/  BPT.TRAP 0x1 ;  /* 0x000000040000795c */ /* 0x000fe20000300000 */
.L_x_55:
[----:B------:R-:W-:Y:S05]  /*36d0*/  @P0 BRA `(.L_x_56) ;  /* 0x0000000000040947 */ /* 0x000fea0003800000 */
[----:B------:R-:W-:Y:S01]  /*36e0*/  BPT.TRAP 0x1 ;  /* 0x000000040000795c */ /* 0x000fe20000300000 */
.L_x_56:
[----:B------:R-:W-:Y:S01]  /*36f0*/  R2UR UR13, R13 ;  /* 0x000000000d0d72ca */ /* 0x000fe200000e0000 */
[----:B------:R-:W-:Y:S01]  /*3700*/  IMAD R13, R4, 0x2000, R13 ;  /* 0x00002000040d7824 */ /* 0x000fe200078e020d */
[----:B------:R-:W-:Y:S01]  /*3710*/  R2UR UR9, R12 ;  /* 0x000000000c0972ca */ /* 0x000fe200000e0000 */
[C---:B------:R-:W-:Y:S01]  /*3720*/  IMAD R3, R4.reuse, 0x400, R11 ;  /* 0x0000040004037824 */ /* 0x040fe200078e020b */
[----:B------:R-:W-:Y:S01]  /*3730*/  UIADD3 UR4, UP0, UR20, 0xf0, URZ ;  /* 0x000000f014047890 */ /* 0x000fe2000ff1e03f */
[----:B------:R-:W-:Y:S01]  /*3740*/  VIADD R15, R15, 0xffffffff ;  /* 0xffffffff0f0f7836 */ /* 0x000fe20000000000 */
[----:B------:R-:W-:Y:S01]  /*3750*/  R2UR UR5, R13 ;  /* 0x000000000d0572ca */ /* 0x000fe200000e0000 */
[----:B------:R-:W-:Y:S01]  /*3760*/  UIADD3 UR22, UP1, UR20, 0x1f0, URZ ;  /* 0x000001f014167890 */ /* 0x000fe2000ff3e03f */
[----:B------:R-:W-:Y:S01]  /*3770*/  R2UR UR8, R3 ;  /* 0x00000000030872ca */ /* 0x000fe200000e0000 */
[----:B------:R-:W-:Y:S01]  /*3780*/  VIADD R4, R4, 0x1 ;  /* 0x0000000104047836 */ /* 0x000fe20000000000 */
[----:B------:R-:W-:Y:S01]  /*3790*/  R2UR UR11, R24 ;  /* 0x00000000180b72ca */ /* 0x000fe200000e0000 */
[----:B------:R-:W-:Y:S01]  /*37a0*/  UIADD3.X UR23, URZ, UR21, URZ, UP1, !UPT ;  /* 0x000000153f177290 */ /* 0x000fe20008ffe43f */
[----:B------:R-:W-:Y:S01]  /*37b0*/  R2UR UR10, R14 ;  /* 0x000000000e0a72ca */ /* 0x000fe200000e0000 */
[----:B------:R-:W-:Y:S01]  /*37c0*/  UMOV UR6, 0x0 ;  /* 0x0000000000067882 */ /* 0x000fe20000000000 */
[----:B------:R-:W-:Y:S01]  /*37d0*/  R2UR UR12, R26 ;  /* 0x000000001a0c72ca */ /* 0x000fe200000e0000 */
[----:B------:R-:W-:Y:S01]  /*37e0*/  UMOV UR7, 0x10000000 ;  /* 0x1000000000077882 */ /* 0x000fe20000000000 */
[----:B------:R-:W-:Y:S01]  /*37f0*/  R2UR UR18, R25 ;  /* 0x00000000191272ca */ /* 0x000fe200000e0000 */
[----:B------:R-:W-:Y:S01]  /*3800*/  UMOV UR24, 0x30000 ;  /* 0x0003000000187882 */ /* 0x000fe20000000000 */
[----:B------:R-:W-:Y:S01]  /*3810*/  ISETP.GT.AND P3, PT, R15, 0x1, PT ;  /* 0x000000010f00780c */ /* 0x000fe20003f64270 */
[----:B------:R-:W-:Y:S01]  /*3820*/  UIADD3 UR14, UR5, 0x280, URZ ;  /* 0x00000280050e7890 */ /* 0x000fe2000fffe03f */
[----:B------:R-:W-:Y:S01]  /*3830*/  ISETP.NE.AND P1, PT, R4, 0x19, PT ;  /* 0x000000190400780c */ /* 0x000fe20003f25270 */
[----:B------:R-:W-:Y:S01]  /*3840*/  UIADD3.X UR5, URZ, UR21, URZ, UP0, !UPT ;  /* 0x000000153f057290 */ /* 0x000fe200087fe43f */
[----:B------:R-:W-:Y:S01]  /*3850*/  VIADD R14, R14, 0x80 ;  /* 0x000000800e0e7836 */ /* 0x000fe20000000000 */
[----:B------:R-:W-:Y:S01]  /*3860*/  UIADD3 UR13, UR13, UR8, URZ ;  /* 0x000000080d0d7290 */ /* 0x000fe2000fffe03f */
[----:B------:R-:W-:-:S02]  /*3870*/  SEL R3, RZ, 0x1, P1 ;  /* 0x00000001ff037807 */ /* 0x000fc40000800000 */
[----:B------:R-:W-:Y:S01]  /*3880*/  UMOV UR8, UR14 ;  /* 0x0000000e00087c82 */ /* 0x000fe20008000000 */
[----:B------:R-:W-:Y:S02]  /*3890*/  SEL R4, R4, RZ, P1 ;  /* 0x000000ff04047207 */ /* 0x000fe40000800000 */
[----:B------:R-:W-:Y:S01]  /*38a0*/  LOP3.LUT R2, R2, R3, RZ, 0x3c, !PT ;  /* 0x0000000302027212 */ /* 0x000fe200078e3cff */
[----:B------:R0:W-:Y:S02]  /*38b0*/  UTMALDG.3D [UR8], [UR4], desc[UR6] ;  /* 0x00000608040075b4 */ /* 0x0001e40008011000 */
[----:B0-----:R-:W-:Y:S01]  /*38c0*/  UMOV UR11, UR18 ;  /* 0x00000012000b7c82 */ /* 0x001fe20008000000 */
[----:B------:R-:W-:Y:S02]  /*38d0*/  UMOV UR8, UR13 ;  /* 0x0000000d00087c82 */ /* 0x000fe40008000000 */
[----:B------:R0:W-:Y:S02]  /*38e0*/  UTMALDG.3D.MULTICAST [UR8], [UR22], UR24, desc[UR6] ;  /* 0x00000608160073b4 */ /* 0x0001e40008011818 */
[----:B0-----:R-:W-:Y:S05]  /*38f0*/  @P3 BRA `(.L_x_57) ;  /* 0xfffffffc00403947 */ /* 0x001fea000383ffff */
.L_x_53:
[----:B------:R-:W-:Y:S05]  /*3900*/  BSYNC B1 ;  /* 0x0000000000017941 */ /* 0x000fea0003800000 */
.L_x_52:
[----:B------:R-:W-:Y:S01]  /*3910*/  LOP3.LUT P4, RZ, R9, 0xff, RZ, 0xc0, !PT ;  /* 0x000000ff09ff7812 */ /* 0x000fe2000788c0ff */
[----:B------:R-:W-:Y:S01]  /*3920*/  VIADD R4, R7, UR40 ;  /* 0x0000002807047c36 */ /* 0x000fe20008000000 */
[----:B------:R-:W-:Y:S01]  /*3930*/  ULDC.64 UR4, c[0x0][0x650] ;  /* 0x0001940000047ab9 */ /* 0x000fe20000000a00 */
[----:B------:R-:W-:Y:S01]  /*3940*/  IMAD.U32 R7, RZ, RZ, UR40 ;  /* 0x00000028ff077e24 */ /* 0x000fe2000f8e00ff */
[----:B------:R-:W-:Y:S01]  /*3950*/  UISETP.GE.U32.AND UP0, UPT, UR40, 0x19, UPT ;  /* 0x000000192800788c */ /* 0x000fe2000bf06070 */
[----:B------:R-:W-:Y:S01]  /*3960*/  BSSY B1, `(.L_x_58) ;  /* 0x000006e000017945 */ /* 0x000fe20003800000 */
[----:B------:R-:W-:Y:S01]  /*3970*/  ISETP.GT.U32.AND P1, PT, R4, 0x18, PT ;  /* 0x000000180400780c */ /* 0x000fe20003f24070 */
[----:B------:R-:W-:Y:S01]  /*3980*/  IMAD.MOV.U32 R24, RZ, RZ, -0x1 ;  /* 0xffffffffff187424 */ /* 0x000fe200078e00ff */
[----:B------:R-:W-:Y:S01]  /*3990*/  PRMT R9, RZ, 0x7610, R9 ;  /* 0x00007610ff097816 */ /* 0x000fe20000000009 */
[----:B------:R-:W-:Y:S01]  /*39a0*/  IMAD.MOV.U32 R25, RZ, RZ, -0x1 ;  /* 0xffffffffff197424 */ /* 0x000fe200078e00ff */
[----:B------:R-:W-:Y:S01]  /*39b0*/  ISETP.LT.U32.AND P1, PT, R7, 0x19, P1 ;  /* 0x000000190700780c */ /* 0x000fe20000f21070 */
[----:B------:R-:W-:Y:S01]  /*39c0*/  IMAD.MOV.U32 R26, RZ, RZ, -0x1 ;  /* 0xffffffffff1a7424 */ /* 0x000fe200078e00ff */
[----:B------:R-:W-:Y:S01]  /*39d0*/  PLOP3.LUT P3, PT, PT, PT, UP0, 0x80, 0x0 ;  /* 0x000000000000781c */ /* 0x000fe20003f6f008 */
[----:B------:R-:W0:Y:S01]  /*39e0*/  @P4 S2R R3, SR_CgaCtaId ;  /* 0x0000000000034919 */ /* 0x000e220000008800 */
[----:B------:R-:W-:-:S04]  /*39f0*/  @P4 MOV R2, 0x400 ;  /* 0x0000040000024802 */ /* 0x000fc80000000f00 */
[----:B0-----:R-:W-:Y:S01]  /*3a00*/  @P4 LEA R5, R3, R2, 0x18 ;  /* 0x0000000203054211 */ /* 0x001fe200078ec0ff */
[----:B------:R-:W-:-:S03]  /*3a10*/  IMAD.WIDE.U32 R2, R4, 0x51eb851f, RZ ;  /* 0x51eb851f04027825 */ /* 0x000fc600078e00ff */
[----:B------:R0:W-:Y:S01]  /*3a20*/  @P4 SYNCS.ARRIVE.TRANS64.A1T0 RZ, [R5+URZ+0x1c8], RZ ;  /* 0x0001c8ff05ff49a7 */ /* 0x0001e2000810003f */
[----:B------:R-:W-:Y:S02]  /*3a30*/  IADD3 R22, P4, R22, R16, RZ ;  /* 0x0000001016167210 */ /* 0x000fe40007f9e0ff */
[----:B------:R-:W-:-:S03]  /*3a40*/  PRMT R2, RZ, 0x7610, R2 ;  /* 0x00007610ff027816 */ /* 0x000fc60000000002 */
[----:B------:R-:W-:Y:S01]  /*3a50*/  IMAD.X R19, R19, 0x1, R0, P4 ;  /* 0x0000000113137824 */ /* 0x000fe200020e0600 */
[----:B0-----:R-:W-:Y:S02]  /*3a60*/  SHF.R.U32.HI R5, RZ, 0x3, R3 ;  /* 0x00000003ff057819 */ /* 0x001fe40000011603 */
[----:B------:R-:W-:Y:S02]  /*3a70*/  SEL R3, RZ, 0x1, !P1 ;  /* 0x00000001ff037807 */ /* 0x000fe40004800000 */
[----:B------:R-:W-:Y:S01]  /*3a80*/  ISETP.GE.U32.AND P1, PT, R22, UR4, PT ;  /* 0x0000000416007c0c */ /* 0x000fe2000bf26070 */
[----:B------:R-:W-:Y:S01]  /*3a90*/  IMAD R7, R5, -0x19, R4 ;  /* 0xffffffe705077824 */ /* 0x000fe200078e0204 */
[----:B------:R-:W-:Y:S02]  /*3aa0*/  LOP3.LUT R6, R6, R3, RZ, 0x3c, !PT ;  /* 0x0000000306067212 */ /* 0x000fe400078e3cff */
[----:B------:R-:W-:Y:S02]  /*3ab0*/  ISETP.GE.U32.AND.EX P1, PT, R19, UR5, PT, P1 ;  /* 0x0000000513007c0c */ /* 0x000fe4000bf26110 */
[----:B------:R-:W-:-:S11]  /*3ac0*/  @P3 LOP3.LUT R6, R6, 0x1, R5, 0x78, !PT ;  /* 0x0000000106063812 */ /* 0x000fd600078e7805 */
[----:B------:R-:W-:Y:S05]  /*3ad0*/  @P1 BRA `(.L_x_59) ;  /* 0x0000000400581947 */ /* 0x000fea0003800000 */
[----:B------:R-:W0:Y:S01]  /*3ae0*/  S2R R12, SR_CTAID.X ;  /* 0x00000000000c7919 */ /* 0x000e220000002500 */
[----:B------:R-:W-:Y:S01]  /*3af0*/  ULDC.64 UR4, c[0x0][0x628] ;  /* 0x00018a0000047ab9 */ /* 0x000fe20000000a00 */
[----:B------:R-:W-:Y:S01]  /*3b00*/  ULDC UR7, c[0x0][0x630] ;  /* 0x00018c0000077ab9 */ /* 0x000fe20000000800 */
[----:B------:R-:W-:Y:S01]  /*3b10*/  ISETP.NE.U32.AND P1, PT, RZ, UR4, PT ;  /* 0x00000004ff007c0c */ /* 0x000fe2000bf25070 */
[----:B------:R-:W1:Y:S01]  /*3b20*/  S2R R13, SR_CTAID.Y ;  /* 0x00000000000d7919 */ /* 0x000e620000002600 */
[----:B------:R-:W-:Y:S01]  /*3b30*/  ULDC UR8, c[0x0][0x150] ;  /* 0x0000540000087ab9 */ /* 0x000fe20000000800 */
[----:B------:R-:W-:Y:S01]  /*3b40*/  IMAD.MOV.U32 R2, RZ, RZ, R22 ;  /* 0x000000ffff027224 */ /* 0x000fe200078e0016 */
[----:B------:R-:W-:Y:S01]  /*3b50*/  ISETP.NE.AND.EX P1, PT, RZ, UR5, PT, P1 ;  /* 0x00000005ff007c0c */ /* 0x000fe2000bf25310 */
[----:B------:R-:W-:Y:S01]  /*3b60*/  IMAD.MOV.U32 R3, RZ, RZ, R19 ;  /* 0x000000ffff037224 */ /* 0x000fe200078e0013 */
[----:B0-----:R-:W-:-:S11]  /*3b70*/  I2FP.F32.U32 R14, R12 ;  /* 0x0000000c000e7245 */ /* 0x001fd60000201000 */
[----:B------:R-:W-:Y:S05]  /*3b80*/  @!P1 BRA `(.L_x_60) ;  /* 0x0000000000289947 */ /* 0x000fea0003800000 */
[----:B------:R-:W-:Y:S02]  /*3b90*/  ULDC UR6, c[0x0][0x634] ;  /* 0x00018d0000067ab9 */ /* 0x000fe40000000800 */
[----:B------:R-:W-:-:S05]  /*3ba0*/  IADD3 R3, P1, R22, UR6, RZ ;  /* 0x0000000616037c10 */ /* 0x000fca000ff3e0ff */
[----:B------:R-:W-:-:S04]  /*3bb0*/  IMAD.X R15, RZ, RZ, R19, P1 ;  /* 0x000000ffff0f7224 */ /* 0x000fc800008e0613 */
[----:B------:R-:W-:-:S04]  /*3bc0*/  IMAD.WIDE.U32 R4, R15, UR4, RZ ;  /* 0x000000040f047c25 */ /* 0x000fc8000f8e00ff */
[----:B------:R-:W-:-:S04]  /*3bd0*/  IMAD.WIDE.U32 R4, P1, R3, UR5, R4 ;  /* 0x0000000503047c25 */ /* 0x000fc8000f820004 */
[----:B------:R-:W-:-:S04]  /*3be0*/  IMAD.WIDE.U32 R2, R3, UR4, RZ ;  /* 0x0000000403027c25 */ /* 0x000fc8000f8e00ff */
[----:B------:R-:W-:Y:S01]  /*3bf0*/  IMAD.MOV.U32 R2, RZ, RZ, R5 ;  /* 0x000000ffff027224 */ /* 0x000fe200078e0005 */
[----:B------:R-:W-:Y:S01]  /*3c00*/  IADD3 RZ, P3, R3, R4, RZ ;  /* 0x0000000403ff7210 */ /* 0x000fe20007f7e0ff */
[----:B------:R-:W-:-:S04]  /*3c10*/  IMAD.X R3, RZ, RZ, RZ, P1 ;  /* 0x000000ffff037224 */ /* 0x000fc800008e06ff */
[----:B------:R-:W-:-:S08]  /*3c20*/  IMAD.WIDE.U32.X R2, R15, UR5, R2, P3 ;  /* 0x000000050f027c25 */ /* 0x000fd000098e0402 */
.L_x_60:
[--C-:B------:R-:W-:Y:S01]  /*3c30*/  SHF.R.U64 R26, R2, UR7, R3.reuse ;  /* 0x00000007021a7c19 */ /* 0x100fe20008001203 */
[----:B------:R-:W-:Y:S01]  /*3c40*/  FMUL R14, R14, UR8 ;  /* 0x000000080e0e7c20 */ /* 0x000fe20008400000 */
[----:B------:R-:W-:Y:S01]  /*3c50*/  SHF.R.U32.HI R2, RZ, UR7, R3 ;  /* 0x00000007ff027c19 */ /* 0x000fe20008011603 */
[----:B------:R-:W0:Y:S01]  /*3c60*/  LDC R21, c[0x0][0x144] ;  /* 0x00005100ff157b82 */ /* 0x000e220000000800 */
[----:B------:R-:W-:Y:S01]  /*3c70*/  IADD3 R15, P1, RZ, -R26, RZ ;  /* 0x8000001aff0f7210 */ /* 0x000fe20007f3e0ff */
[----:B------:R-:W-:Y:S01]  /*3c80*/  ULDC UR6, c[0x0][0x154] ;  /* 0x0000550000067ab9 */ /* 0x000fe20000000800 */
[----:B-1----:R-:W-:Y:S01]  /*3c90*/  I2FP.F32.U32 R3, R13 ;  /* 0x0000000d00037245 */ /* 0x002fe20000201000 */
[----:B------:R-:W1:Y:S01]  /*3ca0*/  F2I.U32.TRUNC.NTZ R14, R14 ;  /* 0x0000000e000e7305 */ /* 0x000e62000020f000 */
[----:B------:R-:W-:Y:S01]  /*3cb0*/  ULDC.64 UR4, c[0x0][0x620] ;  /* 0x0001880000047ab9 */ /* 0x000fe20000000a00 */
[----:B------:R-:W-:Y:S01]  /*3cc0*/  IMAD.X R2, RZ, RZ, ~R2, P1 ;  /* 0x000000ffff027224 */ /* 0x000fe200008e0e02 */
[----:B------:R-:W-:Y:S01]  /*3cd0*/  ISETP.NE.AND P4, PT, R23, 0x1, PT ;  /* 0x000000011700780c */ /* 0x000fe20003f85270 */
[----:B------:R-:W-:Y:S01]  /*3ce0*/  FMUL R4, R3, UR6 ;  /* 0x0000000603047c20 */ /* 0x000fe20008400000 */
[----:B------:R-:W2:Y:S01]  /*3cf0*/  LDC R20, c[0x0][0x148] ;  /* 0x00005200ff147b82 */ /* 0x000ea20000000800 */
[----:B------:R-:W-:Y:S01]  /*3d00*/  IMAD R2, R2, UR4, RZ ;  /* 0x0000000402027c24 */ /* 0x000fe2000f8e02ff */
[----:B------:R-:W-:Y:S01]  /*3d10*/  ULDC.64 UR6, c[0x0][0x640] ;  /* 0x0001900000067ab9 */ /* 0x000fe20000000a00 */
[----:B------:R-:W-:Y:S01]  /*3d20*/  IMAD.MOV.U32 R3, RZ, RZ, R19 ;  /* 0x000000ffff037224 */ /* 0x000fe200078e0013 */
[----:B------:R-:W-:Y:S01]  /*3d30*/  ISETP.NE.U32.AND P1, PT, RZ, UR6, PT ;  /* 0x00000006ff007c0c */ /* 0x000fe2000bf25070 */
[----:B------:R-:W3:Y:S01]  /*3d40*/  F2I.U32.TRUNC.NTZ R4, R4 ;  /* 0x0000000400047305 */ /* 0x000ee2000020f000 */
[----:B------:R-:W-:-:S02]  /*3d50*/  IMAD R5, R15, UR5, R2 ;  /* 0x000000050f057c24 */ /* 0x000fc4000f8e0202 */
[----:B------:R-:W-:Y:S01]  /*3d60*/  IMAD.MOV.U32 R2, RZ, RZ, R22 ;  /* 0x000000ffff027224 */ /* 0x000fe200078e0016 */
[----:B------:R-:W-:Y:S01]  /*3d70*/  ISETP.NE.AND.EX P1, PT, RZ, UR7, PT, P1 ;  /* 0x00000007ff007c0c */ /* 0x000fe2000bf25310 */
[----:B-1----:R-:W-:Y:S02]  /*3d80*/  IMAD.MOV R14, RZ, RZ, -R14 ;  /* 0x000000ffff0e7224 */ /* 0x002fe400078e0a0e */
[----:B------:R-:W-:Y:S01]  /*3d90*/  IMAD.WIDE.U32 R2, R15, UR4, R2 ;  /* 0x000000040f027c25 */ /* 0x000fe2000f8e0002 */
[----:B------:R-:W-:-:S03]  /*3da0*/  ULDC UR4, c[0x0][0x618] ;  /* 0x0001860000047ab9 */ /* 0x000fc60000000800 */
[----:B------:R-:W-:Y:S02]  /*3db0*/  IMAD.IADD R3, R3, 0x1, R5 ;  /* 0x0000000103037824 */ /* 0x000fe400078e0205 */
[----:B0-----:R-:W-:-:S03]  /*3dc0*/  IMAD R12, R21, R14, R12 ;  /* 0x0000000e150c7224 */ /* 0x001fc600078e020c */
[--C-:B------:R-:W-:Y:S01]  /*3dd0*/  SHF.R.U64 R14, R2, UR4, R3.reuse ;  /* 0x00000004020e7c19 */ /* 0x100fe20008001203 */
[----:B---3--:R-:W-:Y:S01]  /*3de0*/  IMAD.MOV R2, RZ, RZ, -R4 ;  /* 0x000000ffff027224 */ /* 0x008fe200078e0a04 */
[----:B------:R-:W-:Y:S01]  /*3df0*/  SHF.R.U32.HI R3, RZ, UR4, R3 ;  /* 0x00000004ff037c19 */ /* 0x000fe20008011603 */
[----:B------:R-:W-:Y:S02]  /*3e00*/  ULDC UR4, c[0x0][0x608] ;  /* 0x0001820000047ab9 */ /* 0x000fe40000000800 */
[----:B--2---:R-:W-:Y:S01]  /*3e10*/  @P4 IMAD R12, R20, R2, R13 ;  /* 0x00000002140c4224 */ /* 0x004fe200078e020d */
[--C-:B------:R-:W-:Y:S02]  /*3e20*/  SHF.R.U64 R20, R14, UR4, R3.reuse ;  /* 0x000000040e147c19 */ /* 0x100fe40008001203 */
[----:B------:R-:W-:Y:S01]  /*3e30*/  SHF.R.U32.HI R3, RZ, UR4, R3 ;  /* 0x00000004ff037c19 */ /* 0x000fe20008011603 */
[----:B------:R-:W-:-:S03]  /*3e40*/  ULDC UR4, c[0x0][0x658] ;  /* 0x0001960000047ab9 */ /* 0x000fc60000000800 */
[--C-:B------:R-:W-:Y:S02]  /*3e50*/  SHF.R.U64 R13, R20, UR4, R3.reuse ;  /* 0x00000004140d7c19 */ /* 0x100fe40008001203 */
[----:B------:R-:W-:-:S03]  /*3e60*/  SHF.R.U32.HI R15, RZ, UR4, R3 ;  /* 0x00000004ff0f7c19 */ /* 0x000fc60008011603 */
[----:B------:R-:W-:Y:S02]  /*3e70*/  IMAD.MOV.U32 R4, RZ, RZ, R13 ;  /* 0x000000ffff047224 */ /* 0x000fe400078e000d */
[----:B------:R-:W-:Y:S01]  /*3e80*/  IMAD.MOV.U32 R3, RZ, RZ, R15 ;  /* 0x000000ffff037224 */ /* 0x000fe200078e000f */
[----:B------:R-:W-:Y:S06]  /*3e90*/  @!P1 BRA `(.L_x_61) ;  /* 0x00000000002c9947 */ /* 0x000fec0003800000 */
        /* <DEDUP_REMOVED lines=9> */
[----:B------:R-:W-:-:S04]  /*3f30*/  IMAD.WIDE.U32.X R2, R15, UR7, R2, P3 ;  /* 0x000000070f027c25 */ /* 0x000fc800098e0402 */
[----:B------:R-:W-:-:S07]  /*3f40*/  IMAD.MOV.U32 R4, RZ, RZ, R2 ;  /* 0x000000ffff047224 */ /* 0x000fce00078e0002 */
.L_x_61:
[----:B------:R-:W-:Y:S01]  /*3f50*/  ULDC UR4, c[0x0][0x648] ;  /* 0x0001920000047ab9 */ /* 0x000fe20000000800 */
[----:B------:R-:W-:Y:S01]  /*3f60*/  LOP3.LUT R2, R20, UR16, RZ, 0xc0, !PT ;  /* 0x0000001014027c12 */ /* 0x000fe2000f8ec0ff */
[----:B------:R-:W-:Y:S01]  /*3f70*/  ULDC UR5, c[0x0][0x610] ;  /* 0x0001840000057ab9 */ /* 0x000fe20000000800 */
[----:B------:R-:W-:Y:S01]  /*3f80*/  SHF.R.U64 R3, R4, UR4, R3 ;  /* 0x0000000404037c19 */ /* 0x000fe20008001203 */
[----:B------:R-:W-:Y:S01]  /*3f90*/  ULDC UR4, c[0x0][0x638] ;  /* 0x00018e0000047ab9 */ /* 0x000fe20000000800 */
[----:B------:R-:W-:-:S03]  /*3fa0*/  LOP3.LUT R14, R14, UR15, RZ, 0xc0, !PT ;  /* 0x0000000f0e0e7c12 */ /* 0x000fc6000f8ec0ff */
[----:B------:R-:W-:Y:S02]  /*3fb0*/  IMAD.MOV R4, RZ, RZ, -R3 ;  /* 0x000000ffff047224 */ /* 0x000fe400078e0a03 */
[----:B------:R-:W-:Y:S02]  /*3fc0*/  IMAD R3, R3, UR17, R2 ;  /* 0x0000001103037c24 */ /* 0x000fe4000f8e0202 */
[----:B------:R-:W-:Y:S01]  /*3fd0*/  IMAD R13, R4, UR4, R13 ;  /* 0x00000004040d7c24 */ /* 0x000fe2000f8e020d */
[----:B------:R-:W-:Y:S01]  /*3fe0*/  ULDC UR4, c[0x0][0x600] ;  /* 0x0001800000047ab9 */ /* 0x000fe20000000800 */
[----:B------:R-:W-:Y:S02]  /*3ff0*/  IMAD R12, R3, UR5, R12 ;  /* 0x00000005030c7c24 */ /* 0x000fe4000f8e020c */
[----:B------:R-:W-:Y:S02]  /*4000*/  IMAD R13, R13, UR4, R14 ;  /* 0x000000040d0d7c24 */ /* 0x000fe4000f8e020e */
[----:B------:R-:W-:-:S03]  /*4010*/  IMAD.MOV.U32 R2, RZ, RZ, 0x1 ;  /* 0x00000001ff027424 */ /* 0x000fc600078e00ff */
[----:B------:R-:W-:Y:S02]  /*4020*/  SEL R25, R13, R12, !P4 ;  /* 0x0000000c0d197207 */ /* 0x000fe40006000000 */
[----:B------:R-:W-:-:S07]  /*4030*/  SEL R24, R12, R13, !P4 ;  /* 0x0000000d0c187207 */ /* 0x000fce0006000000 */
.L_x_59:
[----:B------:R-:W-:Y:S05]  /*4040*/  BSYNC B1 ;  /* 0x0000000000017941 */ /* 0x000fea0003800000 */
.L_x_58:
[----:B------:R-:W-:-:S13]  /*4050*/  LOP3.LUT P1, RZ, R2, 0xff, RZ, 0xc0, !PT ;  /* 0x000000ff02ff7812 */ /* 0x000fda000782c0ff */
[----:B------:R-:W-:Y:S05]  /*4060*/  @P1 BRA `(.L_x_62) ;  /* 0xfffffff400301947 */ /* 0x000fea000383ffff */
[----:B------:R-:W-:Y:S05]  /*4070*/  BSYNC B0 ;  /* 0x0000000000007941 */ /* 0x000fea0003800000 */
.L_x_50:
[----:B------:R-:W-:-:S03]  /*4080*/  UMOV UR4, 0xffffffff ;  /* 0xffffffff00047882 */ /* 0x000fc60000000000 */
[----:B------:R-:W-:Y:S05]  /*4090*/  BRA.DIV UR4, `(.L_x_63) ;  /* 0x00000012043c7947 */ /* 0x000fea000b800000 */
[----:B------:R-:W-:-:S13]  /*40a0*/  ELECT P6, URZ, PT ;  /* 0x00000000003f782f */ /* 0x000fda00038c0000 */
.L_x_100:
[----:B------:R-:W-:Y:S04]  /*40b0*/  BSSY B0, `(.L_x_64) ;  /* 0x00000e8000007945 */ /* 0x000fe80003800000 */
[----:B------:R-:W-:Y:S05]  /*40c0*/  @!P6 BRA `(.L_x_65) ;  /* 0x0000000c0098e947 */ /* 0x000fea0003800000 */
[----:B------:R-:W-:-:S04]  /*40d0*/  LOP3.LUT R18, R18, 0x2, RZ, 0xfc, !PT ;  /* 0x0000000212127812 */ /* 0x000fc800078efcff */
[----:B------:R-:W-:-:S13]  /*40e0*/  ISETP.NE.AND P0, PT, R18, 0x3, PT ;  /* 0x000000031200780c */ /* 0x000fda0003f05270 */
[----:B------:R-:W-:Y:S05]  /*40f0*/  @!P0 BRA `(.L_x_66) ;  /* 0x0000000000048947 */ /* 0x000fea0003800000 */
[----:B------:R-:W-:Y:S01]  /*4100*/  BPT.TRAP 0x1 ;  /* 0x000000040000795c */ /* 0x000fe20000300000 */
.L_x_66:
[----:B------:R-:W0:Y:S01]  /*4110*/  S2R R3, SR_CgaCtaId ;  /* 0x0000000000037919 */ /* 0x000e220000008800 */
[----:B------:R-:W-:Y:S02]  /*4120*/  MOV R0, 0x400 ;  /* 0x0000040000007802 */ /* 0x000fe40000000f00 */
[----:B------:R-:W-:Y:S02]  /*4130*/  SHF.L.U32 R2, R6, 0x1f, RZ ;  /* 0x0000001f06027819 */ /* 0x000fe400000006ff */
[----:B0-----:R-:W-:-:S05]  /*4140*/  LEA R0, R3, R0, 0x18 ;  /* 0x0000000003007211 */ /* 0x001fca00078ec0ff */
[----:B------:R-:W-:-:S04]  /*4150*/  VIADD R0, R0, 0xc8 ;  /* 0x000000c800007836 */ /* 0x000fc80000000000 */
[C---:B------:R-:W-:Y:S02]  /*4160*/  IMAD R5, R7.reuse, 0x8, R0 ;  /* 0x0000000807057824 */ /* 0x040fe400078e0200 */
[----:B------:R-:W-:Y:S02]  /*4170*/  VIADD R7, R7, 0x1 ;  /* 0x0000000107077836 */ /* 0x000fe40000000000 */
[----:B------:R-:W0:Y:S03]  /*4180*/  SYNCS.PHASECHK.TRANS64.TRYWAIT P0, [R5+URZ], R2 ;  /* 0x00000002050075a7 */ /* 0x000e26000800017f */
[----:B------:R-:W-:-:S04]  /*4190*/  ISETP.NE.AND P1, PT, R7, 0x19, PT ;  /* 0x000000190700780c */ /* 0x000fc80003f25270 */
[----:B------:R-:W-:Y:S02]  /*41a0*/  SEL R3, RZ, 0x1, P1 ;  /* 0x00000001ff037807 */ /* 0x000fe40000800000 */
[----:B------:R-:W-:Y:S02]  /*41b0*/  SEL R7, R7, RZ, P1 ;  /* 0x000000ff07077207 */ /* 0x000fe40000800000 */
[----:B------:R-:W-:-:S03]  /*41c0*/  LOP3.LUT R6, R6, R3, RZ, 0x3c, !PT ;  /* 0x0000000306067212 */ /* 0x000fc600078e3cff */
[----:B------:R-:W-:Y:S01]  /*41d0*/  IMAD R9, R7, 0x8, R0 ;  /* 0x0000000807097824 */ /* 0x000fe200078e0200 */
[----:B------:R-:W-:Y:S01]  /*41e0*/  SHF.L.U32 R4, R6, 0x1f, RZ ;  /* 0x0000001f06047819 */ /* 0x000fe200000006ff */
[----:B0-----:R-:W-:Y:S06]  /*41f0*/  @!P0 BRA `(.L_x_67) ;  /* 0x0000001000048947 */ /* 0x001fec0003800000 */
.L_x_101:
[----:B------:R-:W1:Y:S01]  /*4200*/  SYNCS.PHASECHK.TRANS64.TRYWAIT P0, [R9+URZ], R4 ;  /* 0x00000004090075a7 */ /* 0x000e62000800017f */
[----:B0-----:R-:W-:-:S05]  /*4210*/  VIADD R2, R7, 0x1 ;  /* 0x0000000107027836 */ /* 0x001fca0000000000 */
[----:B------:R-:W-:-:S04]  /*4220*/  ISETP.NE.AND P1, PT, R2, 0x19, PT ;  /* 0x000000190200780c */ /* 0x000fc80003f25270 */
[----:B------:R-:W-:Y:S02]  /*4230*/  SEL R3, RZ, 0x1, P1 ;  /* 0x00000001ff037807 */ /* 0x000fe40000800000 */
[----:B------:R-:W-:Y:S02]  /*4240*/  SEL R7, R2, RZ, P1 ;  /* 0x000000ff02077207 */ /* 0x000fe40000800000 */
[----:B------:R-:W-:-:S03]  /*4250*/  LOP3.LUT R6, R6, R3, RZ, 0x3c, !PT ;  /* 0x0000000306067212 */ /* 0x000fc600078e3cff */
[----:B------:R-:W-:Y:S01]  /*4260*/  IMAD R8, R7, 0x8, R0 ;  /* 0x0000000807087824 */ /* 0x000fe200078e0200 */
[----:B------:R-:W-:Y:S01]  /*4270*/  SHF.L.U32 R5, R6, 0x1f, RZ ;  /* 0x0000001f06057819 */ /* 0x000fe200000006ff */
[----:B-1----:R-:W-:Y:S06]  /*4280*/  @!P0 BRA `(.L_x_68) ;  /* 0x0000000c00f48947 */ /* 0x002fec0003800000 */
.L_x_102:
[----:B------:R-:W1:Y:S01]  /*4290*/  SYNCS.PHASECHK.TRANS64.TRYWAIT P0, [R8+URZ], R5 ;  /* 0x00000005080075a7 */ /* 0x000e62000800017f */
[----:B------:R-:W-:-:S05]  /*42a0*/  VIADD R2, R7, 0x1 ;  /* 0x0000000107027836 */ /* 0x000fca0000000000 */
[----:B------:R-:W-:-:S04]  /*42b0*/  ISETP.NE.AND P1, PT, R2, 0x19, PT ;  /* 0x000000190200780c */ /* 0x000fc80003f25270 */
[----:B------:R-:W-:Y:S02]  /*42c0*/  SEL R3, RZ, 0x1, P1 ;  /* 0x00000001ff037807 */ /* 0x000fe40000800000 */
[----:B------:R-:W-:Y:S02]  /*42d0*/  SEL R7, R2, RZ, P1 ;  /* 0x000000ff02077207 */ /* 0x000fe40000800000 */
[----:B------:R-:W-:-:S03]  /*42e0*/  LOP3.LUT R6, R6, R3, RZ, 0x3c, !PT ;  /* 0x0000000306067212 */ /* 0x000fc600078e3cff */
[----:B0-----:R-:W-:Y:S01]  /*42f0*/  IMAD R9, R7, 0x8, R0 ;  /* 0x0000000807097824 */ /* 0x001fe200078e0200 */
[----:B------:R-:W-:Y:S01]  /*4300*/  SHF.L.U32 R4, R6, 0x1f, RZ ;  /* 0x0000001f06047819 */ /* 0x000fe200000006ff */
[----:B-1----:R-:W-:Y:S06]  /*4310*/  @!P0 BRA `(.L_x_69) ;  /* 0x0000000c00e48947 */ /* 0x002fec0003800000 */
.L_x_103:
        /* <DEDUP_REMOVED lines=9> */
.L_x_104:
        /* <DEDUP_REMOVED lines=9> */
.L_x_105:
        /* <DEDUP_REMOVED lines=9> */
.L_x_106:
        /* <DEDUP_REMOVED lines=9> */
.L_x_107:
        /* <DEDUP_REMOVED lines=9> */
.L_x_108:
        /* <DEDUP_REMOVED lines=9> */
.L_x_109:
        /* <DEDUP_REMOVED lines=9> */
.L_x_110:
        /* <DEDUP_REMOVED lines=9> */
.L_x_111:
        /* <DEDUP_REMOVED lines=9> */
.L_x_112:
        /* <DEDUP_REMOVED lines=9> */
.L_x_113:
        /* <DEDUP_REMOVED lines=9> */
.L_x_114:
        /* <DEDUP_REMOVED lines=9> */
.L_x_115:
        /* <DEDUP_REMOVED lines=9> */
.L_x_116:
        /* <DEDUP_REMOVED lines=9> */
.L_x_117:
        /* <DEDUP_REMOVED lines=9> */
.L_x_118:
        /* <DEDUP_REMOVED lines=9> */
.L_x_119:
        /* <DEDUP_REMOVED lines=9> */
.L_x_120:
        /* <DEDUP_REMOVED lines=9> */
.L_x_121:
        /* <DEDUP_REMOVED lines=9> */
.L_x_122:
[----:B------:R-:W1:Y:S01]  /*4dd0*/  SYNCS.PHASECHK.TRANS64.TRYWAIT P0, [R8+URZ], R5 ;  /* 0x00000005080075a7 */ /* 0x000e62000800017f */
[----:B------:R-:W-:-:S05]  /*4de0*/  VIADD R2, R7, 0x1 ;  /* 0x0000000107027836 */ /* 0x000fca0000000000 */
[----:B------:R-:W-:-:S04]  /*4df0*/  ISETP.NE.AND P1, PT, R2, 0x19, PT ;  /* 0x000000190200780c */ /* 0x000fc80003f25270 */
[----:B------:R-:W-:Y:S02]  /*4e00*/  SEL R3, RZ, 0x1, P1 ;  /* 0x00000001ff037807 */ /* 0x000fe40000800000 */
[----:B------:R-:W-:Y:S02]  /*4e10*/  SEL R7, R2, RZ, P1 ;  /* 0x000000ff02077207 */ /* 0x000fe40000800000 */
[----:B0-----:R-:W-:-:S03]  /*4e20*/  LOP3.LUT R9, R6, R3, RZ, 0x3c, !PT ;  /* 0x0000000306097212 */ /* 0x001fc600078e3cff */
[----:B------:R-:W-:Y:S01]  /*4e30*/  IMAD R11, R7, 0x8, R0 ;  /* 0x00000008070b7824 */ /* 0x000fe200078e0200 */
[----:B------:R-:W-:Y:S01]  /*4e40*/  SHF.L.U32 R6, R9, 0x1f, RZ ;  /* 0x0000001f09067819 */ /* 0x000fe200000006ff */
[----:B-1----:R-:W-:Y:S06]  /*4e50*/  @!P0 BRA `(.L_x_89) ;  /* 0x0000000800a48947 */ /* 0x002fec0003800000 */
.L_x_123:
[----:B------:R-:W1:Y:S01]  /*4e60*/  SYNCS.PHASECHK.TRANS64.TRYWAIT P0, [R11+URZ], R6 ;  /* 0x000000060b0075a7 */ /* 0x000e62000800017f */
[----:B------:R-:W-:-:S05]  /*4e70*/  VIADD R2, R7, 0x1 ;  /* 0x0000000107027836 */ /* 0x000fca0000000000 */
[----:B------:R-:W-:-:S04]  /*4e80*/  ISETP.NE.AND P1, PT, R2, 0x19, PT ;  /* 0x000000190200780c */ /* 0x000fc80003f25270 */
[----:B------:R-:W-:Y:S02]  /*4e90*/  SEL R4, RZ, 0x1, P1 ;  /* 0x00000001ff047807 */ /* 0x000fe40000800000 */
[----:B------:R-:W-:Y:S02]  /*4ea0*/  SEL R3, R2, RZ, P1 ;  /* 0x000000ff02037207 */ /* 0x000fe40000800000 */
[----:B------:R-:W-:Y:S01]  /*4eb0*/  LOP3.LUT R4, R9, R4, RZ, 0x3c, !PT ;  /* 0x0000000409047212 */ /* 0x000fe200078e3cff */
[----:B-1----:R-:W-:Y:S06]  /*4ec0*/  @!P0 BRA `(.L_x_90) ;  /* 0x00000008009c8947 */ /* 0x002fec0003800000 */
.L_x_124:
[----:B------:R-:W-:Y:S01]  /*4ed0*/  IMAD R3, R3, 0x8, R0 ;  /* 0x0000000803037824 */ /* 0x000fe200078e0200 */
[----:B------:R-:W-:-:S07]  /*4ee0*/  SHF.L.U32 R0, R4, 0x1f, RZ ;  /* 0x0000001f04007819 */ /* 0x000fce00000006ff */
.L_x_91:
[----:B--2---:R2:W3:Y:S02]  /*4ef0*/  SYNCS.PHASECHK.TRANS64.TRYWAIT P0, [R3+URZ], R0 ;  /* 0x00000000030075a7 */ /* 0x0044e4000800017f */
[----:B---3--:R-:W-:Y:S05]  /*4f00*/  @!P0 NANOSLEEP.SYNCS 0x989680 ;  /* 0x009896800000895d */ /* 0x008fea0003900000 */
[----:B------:R-:W3:Y:S02]  /*4f10*/  @!P0 SYNCS.PHASECHK.TRANS64 P0, [R3+URZ], R0 ;  /* 0x00000000030085a7 */ /* 0x000ee4000800007f */
[----:B---3--:R-:W-:Y:S05]  /*4f20*/  @!P0 BRA `(.L_x_91) ;  /* 0xfffffffc00f08947 */ /* 0x008fea000383ffff */
.L_x_65:
[----:B------:R-:W-:Y:S05]  /*4f30*/  BSYNC B0 ;  /* 0x0000000000007941 */ /* 0x000fea0003800000 */
.L_x_64:
[----:B------:R-:W-:Y:S05]  /*4f40*/  EXIT ;  /* 0x000000000000794d */ /* 0x000fea0003800000 */
.L_x_20:
[----:B0-----:R-:W-:-:S04]  /*4f50*/  IMAD.U32 R3, RZ, RZ, UR43 ;  /* 0x0000002bff037e24 */ /* 0x001fc8000f8e00ff */
[----:B------:R0:W1:Y:S03]  /*4f60*/  SYNCS.PHASECHK.TRANS64.TRYWAIT P0, [R3+URZ+-0x8], R0 ;  /* 0xfffff800030075a7 */ /* 0x000066000800017f */
[----:B-1----:R-:W-:Y:S05]  /*4f70*/  @!P0 NANOSLEEP.SYNCS 0x989680 ;  /* 0x009896800000895d */ /* 0x002fea0003900000 */
[----:B------:R-:W1:Y:S02]  /*4f80*/  @!P0 SYNCS.PHASECHK.TRANS64 P0, [R3+URZ+-0x8], R0 ;  /* 0xfffff800030085a7 */ /* 0x000e64000800007f */
[----:B-1----:R-:W-:Y:S05]  /*4f90*/  @!P0 BRA `(.L_x_20) ;  /* 0xfffffffc00ec8947 */ /* 0x002fea000383ffff */
[----:B------:R-:W-:Y:S05]  /*4fa0*/  BRA `(.L_x_92) ;  /* 0xffffffc800c07947 */ /* 0x000fea000383ffff */
.L_x_25:
[----:B-1----:R1:W2:Y:S02]  /*4fb0*/  SYNCS.PHASECHK.TRANS64.TRYWAIT P1, [R3+URZ], R0 ;  /* 0x00000000030075a7 */ /* 0x0022a4000802017f */
[----:B--2---:R-:W-:Y:S05]  /*4fc0*/  @!P1 NANOSLEEP.SYNCS 0x989680 ;  /* 0x009896800000995d */ /* 0x004fea0003900000 */
[----:B------:R-:W2:Y:S02]  /*4fd0*/  @!P1 SYNCS.PHASECHK.TRANS64 P1, [R3+URZ], R0 ;  /* 0x00000000030095a7 */ /* 0x000ea4000802007f */
[----:B--2---:R-:W-:Y:S05]  /*4fe0*/  @!P1 BRA `(.L_x_25) ;  /* 0xfffffffc00f09947 */ /* 0x004fea000383ffff */
[----:B------:R-:W-:Y:S05]  /*4ff0*/  BRA `(.L_x_24) ;  /* 0xffffffcc002c7947 */ /* 0x000fea000383ffff */
.L_x_30:
[----:B-1----:R-:W-:-:S04]  /*5000*/  IMAD.U32 R4, RZ, RZ, UR4 ;  /* 0x00000004ff047e24 */ /* 0x002fc8000f8e00ff */
[----:B------:R1:W2:Y:S03]  /*5010*/  SYNCS.PHASECHK.TRANS64.TRYWAIT P1, [R4+URZ], R3 ;  /* 0x00000003040075a7 */ /* 0x0002a6000802017f */
[----:B--2---:R-:W-:Y:S05]  /*5020*/  @!P1 NANOSLEEP.SYNCS 0x989680 ;  /* 0x009896800000995d */ /* 0x004fea0003900000 */
[----:B------:R-:W2:Y:S02]  /*5030*/  @!P1 SYNCS.PHASECHK.TRANS64 P1, [R4+URZ], R3 ;  /* 0x00000003040095a7 */ /* 0x000ea4000802007f */
[----:B--2---:R-:W-:Y:S05]  /*5040*/  @!P1 BRA `(.L_x_30) ;  /* 0xfffffffc00ec9947 */ /* 0x004fea000383ffff */
[----:B------:R-:W-:Y:S05]  /*5050*/  BRA `(.L_x_29) ;  /* 0xffffffcc00e47947 */ /* 0x000fea000383ffff */
.L_x_36:
[----:B0-----:R-:W-:-:S04]  /*5060*/  IMAD.U32 R3, RZ, RZ, UR43 ;  /* 0x0000002bff037e24 */ /* 0x001fc8000f8e00ff */
[----:B------:R0:W1:Y:S03]  /*5070*/  SYNCS.PHASECHK.TRANS64.TRYWAIT P0, [R3+URZ+0x8], R0 ;  /* 0x00000800030075a7 */ /* 0x000066000800017f */
[----:B-1----:R-:W-:Y:S05]  /*5080*/  @!P0 NANOSLEEP.SYNCS 0x989680 ;  /* 0x009896800000895d */ /* 0x002fea0003900000 */
[----:B------:R-:W1:Y:S02]  /*5090*/  @!P0 SYNCS.PHASECHK.TRANS64 P0, [R3+URZ+0x8], R0 ;  /* 0x00000800030085a7 */ /* 0x000e64000800007f */
[----:B-1----:R-:W-:Y:S05]  /*50a0*/  @!P0 BRA `(.L_x_36) ;  /* 0xfffffffc00ec8947 */ /* 0x002fea000383ffff */
[----:B------:R-:W-:Y:S05]  /*50b0*/  BRA `(.L_x_93) ;  /* 0xffffffd4002c7947 */ /* 0x000fea000383ffff */
.L_x_51:
[----:B------:R-:W-:Y:S01]  /*50c0*/  BSSY B1, `(.L_x_94) ;  /* 0x0000006000017945 */ /* 0x000fe20003800000 */
[----:B------:R-:W-:-:S07]  /*50d0*/  IMAD.MOV.U32 R15, RZ, RZ, -0x1 ;  /* 0xffffffffff0f7424 */ /* 0x000fce00078e00ff */
[----:B------:R-:W-:Y:S05]  /*50e0*/  WARPSYNC.COLLECTIVE R15, `(.L_x_95) ;  /* 0x000000000f0c7348 */ /* 0x000fea0003c00000 */
[----:B------:R-:W-:Y:S02]  /*50f0*/  ELECT P6, UR62, PT ;  /* 0x00000000003e782f */ /* 0x000fe400038c0000 */
[----:B------:R-:W-:Y:S01]  /*5100*/  MOV R14, UR62 ;  /* 0x0000003e000e7c02 */ /* 0x000fe20008000f00 */
[----:B------:R-:W-:Y:S10]  /*5110*/  ENDCOLLECTIVE ;  /* 0x000000000000791b */ /* 0x000ff40003800000 */
.L_x_95:
[----:B------:R-:W-:Y:S05]  /*5120*/  BSYNC B1 ;  /* 0x0000000000017941 */ /* 0x000fea0003800000 */
.L_x_94:
[----:B------:R-:W-:Y:S05]  /*5130*/  BRA `(.L_x_96) ;  /* 0xffffffe400087947 */ /* 0x000fea000383ffff */
.L_x_54:
[----:B0-----:R0:W1:Y:S02]  /*5140*/  SYNCS.PHASECHK.TRANS64.TRYWAIT P1, [R12+URZ+0xc8], R3 ;  /* 0x0000c8030c0075a7 */ /* 0x001064000802017f */
[----:B-1----:R-:W-:Y:S05]  /*5150*/  @!P1 NANOSLEEP.SYNCS 0x989680 ;  /* 0x009896800000995d */ /* 0x002fea0003900000 */
[----:B------:R-:W1:Y:S02]  /*5160*/  @!P1 SYNCS.PHASECHK.TRANS64 P1, [R12+URZ+0xc8], R3 ;  /* 0x0000c8030c0095a7 */ /* 0x000e64000802007f */
[----:B-1----:R-:W-:Y:S05]  /*5170*/  @!P1 BRA `(.L_x_54) ;  /* 0xfffffffc00f09947 */ /* 0x002fea000383ffff */
[----:B------:R-:W-:Y:S05]  /*5180*/  BRA `(.L_x_97) ;  /* 0xffffffe4003c7947 */ /* 0x000fea000383ffff */
.L_x_63:
[----:B------:R-:W-:Y:S01]  /*5190*/  BSSY B0, `(.L_x_98) ;  /* 0x0000006000007945 */ /* 0x000fe20003800000 */
[----:B------:R-:W-:-:S07]  /*51a0*/  IMAD.MOV.U32 R15, RZ, RZ, -0x1 ;  /* 0xffffffffff0f7424 */ /* 0x000fce00078e00ff */
[----:B------:R-:W-:Y:S05]  /*51b0*/  WARPSYNC.COLLECTIVE R15, `(.L_x_99) ;  /* 0x000000000f0c7348 */ /* 0x000fea0003c00000 */
[----:B------:R-:W-:Y:S02]  /*51c0*/  ELECT P6, UR62, PT ;  /* 0x00000000003e782f */ /* 0x000fe400038c0000 */
[----:B------:R-:W-:Y:S01]  /*51d0*/  MOV R14, UR62 ;  /* 0x0000003e000e7c02 */ /* 0x000fe20008000f00 */
[----:B------:R-:W-:Y:S10]  /*51e0*/  ENDCOLLECTIVE ;  /* 0x000000000000791b */ /* 0x000ff40003800000 */
.L_x_99:
[----:B------:R-:W-:Y:S05]  /*51f0*/  BSYNC B0 ;  /* 0x0000000000007941 */ /* 0x000fea0003800000 */
.L_x_98:
[----:B------:R-:W-:Y:S05]  /*5200*/  BRA `(.L_x_100) ;  /* 0xffffffec00a87947 */ /* 0x000fea000383ffff */
.L_x_67:
[----:B0-----:R0:W1:Y:S02]  /*5210*/  SYNCS.PHASECHK.TRANS64.TRYWAIT P0, [R5+URZ], R2 ;  /* 0x00000002050075a7 */ /* 0x001064000800017f */
[----:B-1----:R-:W-:Y:S05]  /*5220*/  @!P0 NANOSLEEP.SYNCS 0x989680 ;  /* 0x009896800000895d */ /* 0x002fea0003900000 */
[----:B------:R-:W1:Y:S02]  /*5230*/  @!P0 SYNCS.PHASECHK.TRANS64 P0, [R5+URZ], R2 ;  /* 0x00000002050085a7 */ /* 0x000e64000800007f */
[----:B-1----:R-:W-:Y:S05]  /*5240*/  @!P0 BRA `(.L_x_67) ;  /* 0xfffffffc00f08947 */ /* 0x002fea000383ffff */
[----:B------:R-:W-:Y:S05]  /*5250*/  BRA `(.L_x_101) ;  /* 0xffffffec00e87947 */ /* 0x000fea000383ffff */
.L_x_68:
[----:B0-----:R0:W1:Y:S02]  /*5260*/  SYNCS.PHASECHK.TRANS64.TRYWAIT P0, [R9+URZ], R4 ;  /* 0x00000004090075a7 */ /* 0x001064000800017f */
[----:B-1----:R-:W-:Y:S05]  /*5270*/  @!P0 NANOSLEEP.SYNCS 0x989680 ;  /* 0x009896800000895d */ /* 0x002fea0003900000 */
[----:B------:R-:W1:Y:S02]  /*5280*/  @!P0 SYNCS.PHASECHK.TRANS64 P0, [R9+URZ], R4 ;  /* 0x00000004090085a7 */ /* 0x000e64000800007f */
[----:B-1----:R-:W-:Y:S05]  /*5290*/  @!P0 BRA `(.L_x_68) ;  /* 0xfffffffc00f08947 */ /* 0x002fea000383ffff */
[----:B------:R-:W-:Y:S05]  /*52a0*/  BRA `(.L_x_102) ;  /* 0xffffffec00f87947 */ /* 0x000fea000383ffff */
.L_x_69:
[----:B0-----:R0:W1:Y:S02]  /*52b0*/  SYNCS.PHASECHK.TRANS64.TRYWAIT P0, [R8+URZ], R5 ;  /* 0x00000005080075a7 */ /* 0x001064000800017f */
[----:B-1----:R-:W-:Y:S05]  /*52c0*/  @!P0 NANOSLEEP.SYNCS 0x989680 ;  /* 0x009896800000895d */ /* 0x002fea0003900000 */
[----:B------:R-:W1:Y:S02]  /*52d0*/  @!P0 SYNCS.PHASECHK.TRANS64 P0, [R8+URZ], R5 ;  /* 0x00000005080085a7 */ /* 0x000e64000800007f */
[----:B-1----:R-:W-:Y:S05]  /*52e0*/  @!P0 BRA `(.L_x_69) ;  /* 0xfffffffc00f08947 */ /* 0x002fea000383ffff */
[----:B------:R-:W-:Y:S05]  /*52f0*/  BRA `(.L_x_103) ;  /* 0xfffffff000087947 */ /* 0x000fea000383ffff */
.L_x_70:
[----:B0-----:R0:W1:Y:S02]  /*5300*/  SYNCS.PHASECHK.TRANS64.TRYWAIT P0, [R9+URZ], R4 ;  /* 0x00000004090075a7 */ /* 0x001064000800017f */
[----:B-1----:R-:W-:Y:S05]  /*5310*/  @!P0 NANOSLEEP.SYNCS 0x989680 ;  /* 0x009896800000895d */ /* 0x002fea0003900000 */
[----:B------:R-:W1:Y:S02]  /*5320*/  @!P0 SYNCS.PHASECHK.TRANS64 P0, [R9+URZ], R4 ;  /* 0x00000004090085a7 */ /* 0x000e64000800007f */
[----:B-1----:R-:W-:Y:S05]  /*5330*/  @!P0 BRA `(.L_x_70) ;  /* 0xfffffffc00f08947 */ /* 0x002fea000383ffff */
[----:B------:R-:W-:Y:S05]  /*5340*/  BRA `(.L_x_104) ;  /* 0xfffffff000187947 */ /* 0x000fea000383ffff */
.L_x_71:
[----:B0-----:R0:W1:Y:S02]  /*5350*/  SYNCS.PHASECHK.TRANS64.TRYWAIT P0, [R8+URZ], R5 ;  /* 0x00000005080075a7 */ /* 0x001064000800017f */
[----:B-1----:R-:W-:Y:S05]  /*5360*/  @!P0 NANOSLEEP.SYNCS 0x989680 ;  /* 0x009896800000895d */ /* 0x002fea0003900000 */
[----:B------:R-:W1:Y:S02]  /*5370*/  @!P0 SYNCS.PHASECHK.TRANS64 P0, [R8+URZ], R5 ;  /* 0x00000005080085a7 */ /* 0x000e64000800007f */
[----:B-1----:R-:W-:Y:S05]  /*5380*/  @!P0 BRA `(.L_x_71) ;  /* 0xfffffffc00f08947 */ /* 0x002fea000383ffff */
[----:B------:R-:W-:Y:S05]  /*5390*/  BRA `(.L_x_105) ;  /* 0xfffffff000287947 */ /* 0x000fea000383ffff */
.L_x_72:
[----:B0-----:R0:W1:Y:S02]  /*53a0*/  SYNCS.PHASECHK.TRANS64.TRYWAIT P0, [R9+URZ], R4 ;  /* 0x00000004090075a7 */ /* 0x001064000800017f */
[----:B-1----:R-:W-:Y:S05]  /*53b0*/  @!P0 NANOSLEEP.SYNCS 0x989680 ;  /* 0x009896800000895d */ /* 0x002fea0003900000 */
[----:B------:R-:W1:Y:S02]  /*53c0*/  @!P0 SYNCS.PHASECHK.TRANS64 P0, [R9+URZ], R4 ;  /* 0x00000004090085a7 */ /* 0x000e64000800007f */
[----:B-1----:R-:W-:Y:S05]  /*53d0*/  @!P0 BRA `(.L_x_72) ;  /* 0xfffffffc00f08947 */ /* 0x002fea000383ffff */
[----:B------:R-:W-:Y:S05]  /*53e0*/  BRA `(.L_x_106) ;  /* 0xfffffff000387947 */ /* 0x000fea000383ffff */
.L_x_73:
[----:B0-----:R0:W1:Y:S02]  /*53f0*/  SYNCS.PHASECHK.TRANS64.TRYWAIT P0, [R8+URZ], R5 ;  /* 0x00000005080075a7 */ /* 0x001064000800017f */
[----:B-1----:R-:W-:Y:S05]  /*5400*/  @!P0 NANOSLEEP.SYNCS 0x989680 ;  /* 0x009896800000895d */ /* 0x002fea0003900000 */
[----:B------:R-:W1:Y:S02]  /*5410*/  @!P0 SYNCS.PHASECHK.TRANS64 P0, [R8+URZ], R5 ;  /* 0x00000005080085a7 */ /* 0x000e64000800007f */
[----:B-1----:R-:W-:Y:S05]  /*5420*/  @!P0 BRA `(.L_x_73) ;  /* 0xfffffffc00f08947 */ /* 0x002fea000383ffff */
[----:B------:R-:W-:Y:S05]  /*5430*/  BRA `(.L_x_107) ;  /* 0xfffffff000487947 */ /* 0x000fea000383ffff */
.L_x_74:
[----:B0-----:R0:W1:Y:S02]  /*5440*/  SYNCS.PHASECHK.TRANS64.TRYWAIT P0, [R9+URZ], R4 ;  /* 0x00000004090075a7 */ /* 0x001064000800017f */
[----:B-1----:R-:W-:Y:S05]  /*5450*/  @!P0 NANOSLEEP.SYNCS 0x989680 ;  /* 0x009896800000895d */ /* 0x002fea0003900000 */
[----:B------:R-:W1:Y:S02]  /*5460*/  @!P0 SYNCS.PHASECHK.TRANS64 P0, [R9+URZ], R4 ;  /* 0x00000004090085a7 */ /* 0x000e64000800007f */
[----:B-1----:R-:W-:Y:S05]  /*5470*/  @!P0 BRA `(.L_x_74) ;  /* 0xfffffffc00f08947 */ /* 0x002fea000383ffff */
[----:B------:R-:W-:Y:S05]  /*5480*/  BRA `(.L_x_108) ;  /* 0xfffffff000587947 */ /* 0x000fea000383ffff */
.L_x_75:
[----:B0-----:R0:W1:Y:S02]  /*5490*/  SYNCS.PHASECHK.TRANS64.TRYWAIT P0, [R8+URZ], R5 ;  /* 0x00000005080075a7 */ /* 0x001064000800017f */
[----:B-1----:R-:W-:Y:S05]  /*54a0*/  @!P0 NANOSLEEP.SYNCS 0x989680 ;  /* 0x009896800000895d */ /* 0x002fea0003900000 */
[----:B------:R-:W1:Y:S02]  /*54b0*/  @!P0 SYNCS.PHASECHK.TRANS64 P0, [R8+URZ], R5 ;  /* 0x00000005080085a7 */ /* 0x000e64000800007f */
[----:B-1----:R-:W-:Y:S05]  /*54c0*/  @!P0 BRA `(.L_x_75) ;  /* 0xfffffffc00f08947 */ /* 0x002fea000383ffff */
[----:B------:R-:W-:Y:S05]  /*54d0*/  BRA `(.L_x_109) ;  /* 0xfffffff000687947 */ /* 0x000fea000383ffff */
.L_x_76:
[----:B0-----:R0:W1:Y:S02]  /*54e0*/  SYNCS.PHASECHK.TRANS64.TRYWAIT P0, [R9+URZ], R4 ;  /* 0x00000004090075a7 */ /* 0x001064000800017f */
[----:B-1----:R-:W-:Y:S05]  /*54f0*/  @!P0 NANOSLEEP.SYNCS 0x989680 ;  /* 0x009896800000895d */ /* 0x002fea0003900000 */
[----:B------:R-:W1:Y:S02]  /*5500*/  @!P0 SYNCS.PHASECHK.TRANS64 P0, [R9+URZ], R4 ;  /* 0x00000004090085a7 */ /* 0x000e64000800007f */
[----:B-1----:R-:W-:Y:S05]  /*5510*/  @!P0 BRA `(.L_x_76) ;  /* 0xfffffffc00f08947 */ /* 0x002fea000383ffff */
[----:B------:R-:W-:Y:S05]  /*5520*/  BRA `(.L_x_110) ;  /* 0xfffffff000787947 */ /* 0x000fea000383ffff */
.L_x_77:
[----:B0-----:R0:W1:Y:S02]  /*5530*/  SYNCS.PHASECHK.TRANS64.TRYWAIT P0, [R8+URZ], R5 ;  /* 0x00000005080075a7 */ /* 0x001064000800017f */
[----:B-1----:R-:W-:Y:S05]  /*5540*/  @!P0 NANOSLEEP.SYNCS 0x989680 ;  /* 0x009896800000895d */ /* 0x002fea0003900000 */
[----:B------:R-:W1:Y:S02]  /*5550*/  @!P0 SYNCS.PHASECHK.TRANS64 P0, [R8+URZ], R5 ;  /* 0x00000005080085a7 */ /* 0x000e64000800007f */
[----:B-1----:R-:W-:Y:S05]  /*5560*/  @!P0 BRA `(.L_x_77) ;  /* 0xfffffffc00f08947 */ /* 0x002fea000383ffff */
[----:B------:R-:W-:Y:S05]  /*5570*/  BRA `(.L_x_111) ;  /* 0xfffffff000887947 */ /* 0x000fea000383ffff */
.L_x_78:
[----:B0-----:R0:W1:Y:S02]  /*5580*/  SYNCS.PHASECHK.TRANS64.TRYWAIT P0, [R9+URZ], R4 ;  /* 0x00000004090075a7 */ /* 0x001064000800017f */
[----:B-1----:R-:W-:Y:S05]  /*5590*/  @!P0 NANOSLEEP.SYNCS 0x989680 ;  /* 0x009896800000895d */ /* 0x002fea0003900000 */
[----:B------:R-:W1:Y:S02]  /*55a0*/  @!P0 SYNCS.PHASECHK.TRANS64 P0, [R9+URZ], R4 ;  /* 0x00000004090085a7 */ /* 0x000e64000800007f */
[----:B-1----:R-:W-:Y:S05]  /*55b0*/  @!P0 BRA `(.L_x_78) ;  /* 0xfffffffc00f08947 */ /* 0x002fea000383ffff */
[----:B------:R-:W-:Y:S05]  /*55c0*/  BRA `(.L_x_112) ;  /* 0xfffffff000987947 */ /* 0x000fea000383ffff */
.L_x_79:
[----:B0-----:R0:W1:Y:S02]  /*55d0*/  SYNCS.PHASECHK.TRANS64.TRYWAIT P0, [R8+URZ], R5 ;  /* 0x00000005080075a7 */ /* 0x001064000800017f */
[----:B-1----:R-:W-:Y:S05]  /*55e0*/  @!P0 NANOSLEEP.SYNCS 0x989680 ;  /* 0x009896800000895d */ /* 0x002fea0003900000 */
[----:B------:R-:W1:Y:S02]  /*55f0*/  @!P0 SYNCS.PHASECHK.TRANS64 P0, [R8+URZ], R5 ;  /* 0x00000005080085a7 */ /* 0x000e64000800007f */
[----:B-1----:R-:W-:Y:S05]  /*5600*/  @!P0 BRA `(.L_x_79) ;  /* 0xfffffffc00f08947 */ /* 0x002fea000383ffff */
[----:B------:R-:W-:Y:S05]  /*5610*/  BRA `(.L_x_113) ;  /* 0xfffffff000a87947 */ /* 0x000fea000383ffff */
.L_x_80:
[----:B0-----:R0:W1:Y:S02]  /*5620*/  SYNCS.PHASECHK.TRANS64.TRYWAIT P0, [R9+URZ], R4 ;  /* 0x00000004090075a7 */ /* 0x001064000800017f */
[----:B-1----:R-:W-:Y:S05]  /*5630*/  @!P0 NANOSLEEP.SYNCS 0x989680 ;  /* 0x009896800000895d */ /* 0x002fea0003900000 */
[----:B------:R-:W1:Y:S02]  /*5640*/  @!P0 SYNCS.PHASECHK.TRANS64 P0, [R9+URZ], R4 ;  /* 0x00000004090085a7 */ /* 0x000e64000800007f */
[----:B-1----:R-:W-:Y:S05]  /*5650*/  @!P0 BRA `(.L_x_80) ;  /* 0xfffffffc00f08947 */ /* 0x002fea000383ffff */
[----:B------:R-:W-:Y:S05]  /*5660*/  BRA `(.L_x_114) ;  /* 0xfffffff000b87947 */ /* 0x000fea000383ffff */
.L_x_81:
[----:B0-----:R0:W1:Y:S02]  /*5670*/  SYNCS.PHASECHK.TRANS64.TRYWAIT P0, [R8+URZ], R5 ;  /* 0x00000005080075a7 */ /* 0x001064000800017f */
[----:B-1----:R-:W-:Y:S05]  /*5680*/  @!P0 NANOSLEEP.SYNCS 0x989680 ;  /* 0x009896800000895d */ /* 0x002fea0003900000 */
[----:B------:R-:W1:Y:S02]  /*5690*/  @!P0 SYNCS.PHASECHK.TRANS64 P0, [R8+URZ], R5 ;  /* 0x00000005080085a7 */ /* 0x000e64000800007f */
[----:B-1----:R-:W-:Y:S05]  /*56a0*/  @!P0 BRA `(.L_x_81) ;  /* 0xfffffffc00f08947 */ /* 0x002fea000383ffff */
[----:B------:R-:W-:Y:S05]  /*56b0*/  BRA `(.L_x_115) ;  /* 0xfffffff000c87947 */ /* 0x000fea000383ffff */
.L_x_82:
[----:B0-----:R0:W1:Y:S02]  /*56c0*/  SYNCS.PHASECHK.TRANS64.TRYWAIT P0, [R9+URZ], R4 ;  /* 0x00000004090075a7 */ /* 0x001064000800017f */
[----:B-1----:R-:W-:Y:S05]  /*56d0*/  @!P0 NANOSLEEP.SYNCS 0x989680 ;  /* 0x009896800000895d */ /* 0x002fea0003900000 */
[----:B------:R-:W1:Y:S02]  /*56e0*/  @!P0 SYNCS.PHASECHK.TRANS64 P0, [R9+URZ], R4 ;  /* 0x00000004090085a7 */ /* 0x000e64000800007f */
[----:B-1----:R-:W-:Y:S05]  /*56f0*/  @!P0 BRA `(.L_x_82) ;  /* 0xfffffffc00f08947 */ /* 0x002fea000383ffff */
[----:B------:R-:W-:Y:S05]  /*5700*/  BRA `(.L_x_116) ;  /* 0xfffffff000d87947 */ /* 0x000fea000383ffff */
.L_x_83:
[----:B0-----:R0:W1:Y:S02]  /*5710*/  SYNCS.PHASECHK.TRANS64.TRYWAIT P0, [R8+URZ], R5 ;  /* 0x00000005080075a7 */ /* 0x001064000800017f */
[----:B-1----:R-:W-:Y:S05]  /*5720*/  @!P0 NANOSLEEP.SYNCS 0x989680 ;  /* 0x009896800000895d */ /* 0x002fea0003900000 */
[----:B------:R-:W1:Y:S02]  /*5730*/  @!P0 SYNCS.PHASECHK.TRANS64 P0, [R8+URZ], R5 ;  /* 0x00000005080085a7 */ /* 0x000e64000800007f */
[----:B-1----:R-:W-:Y:S05]  /*5740*/  @!P0 BRA `(.L_x_83) ;  /* 0xfffffffc00f08947 */ /* 0x002fea000383ffff */
[----:B------:R-:W-:Y:S05]  /*5750*/  BRA `(.L_x_117) ;  /* 0xfffffff000e87947 */ /* 0x000fea000383ffff */
.L_x_84:
[----:B0-----:R0:W1:Y:S02]  /*5760*/  SYNCS.PHASECHK.TRANS64.TRYWAIT P0, [R9+URZ], R4 ;  /* 0x00000004090075a7 */ /* 0x001064000800017f */
[----:B-1----:R-:W-:Y:S05]  /*5770*/  @!P0 NANOSLEEP.SYNCS 0x989680 ;  /* 0x009896800000895d */ /* 0x002fea0003900000 */
[----:B------:R-:W1:Y:S02]  /*5780*/  @!P0 SYNCS.PHASECHK.TRANS64 P0, [R9+URZ], R4 ;  /* 0x00000004090085a7 */ /* 0x000e64000800007f */
[----:B-1----:R-:W-:Y:S05]  /*5790*/  @!P0 BRA `(.L_x_84) ;  /* 0xfffffffc00f08947 */ /* 0x002fea000383ffff */
[----:B------:R-:W-:Y:S05]  /*57a0*/  BRA `(.L_x_118) ;  /* 0xfffffff000f87947 */ /* 0x000fea000383ffff */
.L_x_85:
[----:B0-----:R0:W1:Y:S02]  /*57b0*/  SYNCS.PHASECHK.TRANS64.TRYWAIT P0, [R8+URZ], R5 ;  /* 0x00000005080075a7 */ /* 0x001064000800017f */
[----:B-1----:R-:W-:Y:S05]  /*57c0*/  @!P0 NANOSLEEP.SYNCS 0x989680 ;  /* 0x009896800000895d */ /* 0x002fea0003900000 */
[----:B------:R-:W1:Y:S02]  /*57d0*/  @!P0 SYNCS.PHASECHK.TRANS64 P0, [R8+URZ], R5 ;  /* 0x00000005080085a7 */ /* 0x000e64000800007f */
[----:B-1----:R-:W-:Y:S05]  /*57e0*/  @!P0 BRA `(.L_x_85) ;  /* 0xfffffffc00f08947 */ /* 0x002fea000383ffff */
[----:B------:R-:W-:Y:S05]  /*57f0*/  BRA `(.L_x_119) ;  /* 0xfffffff400087947 */ /* 0x000fea000383ffff */
.L_x_86:
[----:B0-----:R0:W1:Y:S02]  /*5800*/  SYNCS.PHASECHK.TRANS64.TRYWAIT P0, [R9+URZ], R4 ;  /* 0x00000004090075a7 */ /* 0x001064000800017f */
[----:B-1----:R-:W-:Y:S05]  /*5810*/  @!P0 NANOSLEEP.SYNCS 0x989680 ;  /* 0x009896800000895d */ /* 0x002fea0003900000 */
[----:B------:R-:W1:Y:S02]  /*5820*/  @!P0 SYNCS.PHASECHK.TRANS64 P0, [R9+URZ], R4 ;  /* 0x00000004090085a7 */ /* 0x000e64000800007f */
[----:B-1----:R-:W-:Y:S05]  /*5830*/  @!P0 BRA `(.L_x_86) ;  /* 0xfffffffc00f08947 */ /* 0x002fea000383ffff */
[----:B------:R-:W-:Y:S05]  /*5840*/  BRA `(.L_x_120) ;  /* 0xfffffff400187947 */ /* 0x000fea000383ffff */
.L_x_87:
[----:B0-----:R0:W1:Y:S02]  /*5850*/  SYNCS.PHASECHK.TRANS64.TRYWAIT P0, [R8+URZ], R5 ;  /* 0x00000005080075a7 */ /* 0x001064000800017f */
[----:B-1----:R-:W-:Y:S05]  /*5860*/  @!P0 NANOSLEEP.SYNCS 0x989680 ;  /* 0x009896800000895d */ /* 0x002fea0003900000 */
[----:B------:R-:W1:Y:S02]  /*5870*/  @!P0 SYNCS.PHASECHK.TRANS64 P0, [R8+URZ], R5 ;  /* 0x00000005080085a7 */ /* 0x000e64000800007f */
[----:B-1----:R-:W-:Y:S05]  /*5880*/  @!P0 BRA `(.L_x_87) ;  /* 0xfffffffc00f08947 */ /* 0x002fea000383ffff */
[----:B------:R-:W-:Y:S05]  /*5890*/  BRA `(.L_x_121) ;  /* 0xfffffff400287947 */ /* 0x000fea000383ffff */
.L_x_88:
[----:B0-----:R0:W1:Y:S02]  /*58a0*/  SYNCS.PHASECHK.TRANS64.TRYWAIT P0, [R9+URZ], R4 ;  /* 0x00000004090075a7 */ /* 0x001064000800017f */
[----:B-1----:R-:W-:Y:S05]  /*58b0*/  @!P0 NANOSLEEP.SYNCS 0x989680 ;  /* 0x009896800000895d */ /* 0x002fea0003900000 */
[----:B------:R-:W1:Y:S02]  /*58c0*/  @!P0 SYNCS.PHASECHK.TRANS64 P0, [R9+URZ], R4 ;  /* 0x00000004090085a7 */ /* 0x000e64000800007f */
[----:B-1----:R-:W-:Y:S05]  /*58d0*/  @!P0 BRA `(.L_x_88) ;  /* 0xfffffffc00f08947 */ /* 0x002fea000383ffff */
[----:B------:R-:W-:Y:S05]  /*58e0*/  BRA `(.L_x_122) ;  /* 0xfffffff400387947 */ /* 0x000fea000383ffff */
.L_x_89:
[----:B0-----:R0:W1:Y:S02]  /*58f0*/  SYNCS.PHASECHK.TRANS64.TRYWAIT P0, [R8+URZ], R5 ;  /* 0x00000005080075a7 */ /* 0x001064000800017f */
[----:B-1----:R-:W-:Y:S05]  /*5900*/  @!P0 NANOSLEEP.SYNCS 0x989680 ;  /* 0x009896800000895d */ /* 0x002fea0003900000 */
[----:B------:R-:W1:Y:S02]  /*5910*/  @!P0 SYNCS.PHASECHK.TRANS64 P0, [R8+URZ], R5 ;  /* 0x00000005080085a7 */ /* 0x000e64000800007f */
[----:B-1----:R-:W-:Y:S05]  /*5920*/  @!P0 BRA `(.L_x_89) ;  /* 0xfffffffc00f08947 */ /* 0x002fea000383ffff */
[----:B------:R-:W-:Y:S05]  /*5930*/  BRA `(.L_x_123) ;  /* 0xfffffff400487947 */ /* 0x000fea000383ffff */
.L_x_90:
[----:B-1----:R1:W2:Y:S02]  /*5940*/  SYNCS.PHASECHK.TRANS64.TRYWAIT P0, [R11+URZ], R6 ;  /* 0x000000060b0075a7 */ /* 0x0022a4000800017f */
[----:B--2---:R-:W-:Y:S05]  /*5950*/  @!P0 NANOSLEEP.SYNCS 0x989680 ;  /* 0x009896800000895d */ /* 0x004fea0003900000 */
[----:B------:R-:W2:Y:S02]  /*5960*/  @!P0 SYNCS.PHASECHK.TRANS64 P0, [R11+URZ], R6 ;  /* 0x000000060b0085a7 */ /* 0x000ea4000800007f */
[----:B--2---:R-:W-:Y:S05]  /*5970*/  @!P0 BRA `(.L_x_90) ;  /* 0xfffffffc00f08947 */ /* 0x004fea000383ffff */
[----:B------:R-:W-:Y:S05]  /*5980*/  BRA `(.L_x_124) ;  /* 0xfffffff400507947 */ /* 0x000fea000383ffff */
.L_x_125:
[----:B------:R-:W-:-:S00]  /*5990*/  BRA `(.L_x_125) ;  /* 0xfffffffc00fc7947 */ /* 0x000fc0000383ffff */
[----:B------:R-:W-:-:S00]  /*59a0*/  NOP ;  /* 0x0000000000007918 */ /* 0x000fc00000000000 */
        /* <DEDUP_REMOVED lines=13> */
.L_x_126:


//--------------------- .nv.global.init           --------------------------
	.section	.nv.global.init,"aw",@progbits
.nv.global.init:
	.type		$str$22,@object
	.size		$str$22,($str$23 - $str$22)
$str$22:
        /*0000*/ 	.byte	0x6b, 0x5f, 0x74, 0x69, 0x6c, 0x65, 0x5f, 0x63, 0x6f, 0x75, 0x6e, 0x74, 0x20, 0x3e, 0x3d, 0x20
        /*0010*/ 	.byte	0x31, 0x00
	.type		$str$23,@object
	.size		$str$23,(__unnamed_1 - $str$23)
$str$23:
        /*0012*/ 	.byte	0x2f, 0x74, 0x6d, 0x70, 0x2f, 0x63, 0x75, 0x74, 0x6c, 0x61, 0x73, 0x73, 0x5f, 0x73, 0x77, 0x65
        /*0022*/ 	.byte	0x65, 0x70, 0x5f, 0x73, 0x72, 0x63, 0x2f, 0x69, 0x6e, 0x63, 0x6c, 0x75, 0x64, 0x65, 0x2f, 0x63
        /*0032*/ 	.byte	0x75, 0x74, 0x6c, 0x61, 0x73, 0x73, 0x2f, 0x67, 0x65, 0x6d, 0x6d, 0x2f, 0x63, 0x6f, 0x6c, 0x6c
        /*0042*/ 	.byte	0x65, 0x63, 0x74, 0x69, 0x76, 0x65, 0x2f, 0x73, 0x6d, 0x39, 0x30, 0x5f, 0x6d, 0x6d, 0x61, 0x5f
        /*0052*/ 	.byte	0x74, 0x6d, 0x61, 0x5f, 0x67, 0x6d, 0x6d, 0x61, 0x5f, 0x73, 0x73, 0x5f, 0x77, 0x61, 0x72, 0x70
        /*0062*/ 	.byte	0x73, 0x70, 0x65, 0x63, 0x69, 0x61, 0x6c, 0x69, 0x7a, 0x65, 0x64, 0x2e, 0x68, 0x70, 0x70, 0x00
	.type		__unnamed_1,@object
	.size		__unnamed_1,(.L_0 - __unnamed_1)
__unnamed_1:
        /*0072*/ 	.byte	0x76, 0x6f, 0x69, 0x64, 0x20, 0x63, 0x75, 0x74, 0x6c, 0x61, 0x73, 0x73, 0x3a, 0x3a, 0x67, 0x65
        /* <DEDUP_REMOVED lines=172> */
        /*0b42*/ 	.byte	0x69, 0x74, 0x79, 0x5d, 0x00
.L_0:


//--------------------- .nv.shared._ZN7cutlass13device_kernelINS_4gemm6kernel13GemmUniversalIN4cute5tupleIJiiiiEEENS1_10collective13CollectiveMmaINS1_34MainloopSm90TmaGmmaWarpSpecializedILi25ENS5_IJNS4_1CILi2EEENSA_ILi1EEESC_EEENS1_32KernelTmaWarpSpecializedPingpongEEENS5_IJNSA_ILi64EEENSA_ILi8EEENSA_ILi128EEEEEEaNS5_IJlSC_lEEEaSK_NS4_8TiledMMAINS4_8MMA_AtomIJNS4_4SM904GMMA25MMA_64x8x32_S32S8S8_SS_TNEEEENS4_6LayoutINS5_IJSC_SC_SC_EEENS5_IJNSA_ILi0EEEST_ST_EEEEENS5_IJNS4_10UnderscoreESW_SW_EEEEENS4_13SM90_TMA_LOADENS4_14ComposedLayoutINS4_7SwizzleILi3ELi4ELi3EEENS4_18smem_ptr_flag_bitsILi8EEENSR_INS5_IJSH_SI_EEENS5_IJSI_SC_EEEEEEEvNS4_8identityENS4_23SM90_TMA_LOAD_MULTICASTES18_vS19_EENS_8epilogue10collective6detail29Sm90TmaWarpSpecializedAdapterINS1D_15DefaultEpilogueIaSK_SK_NS1C_6thread17LinearCombinationIaLi1EiiLNS1H_9ScaleType4KindE0ELNS_15FloatRoundStyleE2EaEENS1_15EpilogueDefaultEEEEEvvEEEEvNT_6ParamsE --------------------------
	.section	.nv.shared._ZN7cutlass13device_kernelINS_4gemm6kernel13GemmUniversalIN4cute5tupleIJiiiiEEENS1_10collective13CollectiveMmaINS1_34MainloopSm90TmaGmmaWarpSpecializedILi25ENS5_IJNS4_1CILi2EEENSA_ILi1EEESC_EEENS1_32KernelTmaWarpSpecializedPingpongEEENS5_IJNSA_ILi64EEENSA_ILi8EEENSA_ILi128EEEEEEaNS5_IJlSC_lEEEaSK_NS4_8TiledMMAINS4_8MMA_AtomIJNS4_4SM904GMMA25MMA_64x8x32_S32S8S8_SS_TNEEEENS4_6LayoutINS5_IJSC_SC_SC_EEENS5_IJNSA_ILi0EEEST_ST_EEEEENS5_IJNS4_10UnderscoreESW_SW_EEEEENS4_13SM90_TMA_LOADENS4_14ComposedLayoutINS4_7SwizzleILi3ELi4ELi3EEENS4_18smem_ptr_flag_bitsILi8EEENSR_INS5_IJSH_SI_EEENS5_IJSI_SC_EEEEEEEvNS4_8identityENS4_23SM90_TMA_LOAD_MULTICASTES18_vS19_EENS_8epilogue10collective6detail29Sm90TmaWarpSpecializedAdapterINS1D_15DefaultEpilogueIaSK_SK_NS1C_6thread17LinearCombinationIaLi1EiiLNS1H_9ScaleType4KindE0ELNS_15FloatRoundStyleE2EaEENS1_15EpilogueDefaultEEEEEvvEEEEvNT_6ParamsE,"aw",@nobits
	.sectionflags	@""
	.align	16
	.zero		1024


//--------------------- .nv.shared.reserved.0     --------------------------
	.section	.nv.shared.reserved.0,"aw",@nobits
	.weak		__nv_reservedSMEM_offset_0_alias
	.size		__nv_reservedSMEM_offset_0_alias, 0, 0
	.other		__nv_reservedSMEM_offset_0_alias,@"STO_CUDA_RESERVED_SHARED STV_DEFAULT"
__nv_reservedSMEM_offset_0_alias:
	.zero		0


//--------------------- .nv.global                --------------------------
	.section	.nv.global,"aw",@nobits
.nv.global:
	.type		_ZN39_INTERNAL_2bd9858f_4_k_cu_e3b97cce_87344cute1_E,@object
	.size		_ZN39_INTERNAL_2bd9858f_4_k_cu_e3b97cce_87344cute1_E,(_ZN39_INTERNAL_2bd9858f_4_k_cu_e3b97cce_87344cuda3std3__45__cpo6cbeginE - _ZN39_INTERNAL_2bd9858f_4_k_cu_e3b97cce_87344cute1_E)
_ZN39_INTERNAL_2bd9858f_4_k_cu_e3b97cce_87344cute1_E:
	.zero		1
	.type		_ZN39_INTERNAL_2bd9858f_4_k_cu_e3b97cce_87344cuda3std3__45__cpo6cbeginE,@object
	.size		_ZN39_INTERNAL_2bd9858f_4_k_cu_e3b97cce_87344cuda3std3__45__cpo6cbeginE,(_ZN39_INTERNAL_2bd9858f_4_k_cu_e3b97cce_87344cuda3std3__48in_placeE - _ZN39_INTERNAL_2bd9858f_4_k_cu_e3b97cce_87344cuda3std3__45__cpo6cbeginE)
_ZN39_INTERNAL_2bd9858f_4_k_cu_e3b97cce_87344cuda3std3__45__cpo6cbeginE:
	.zero		1
	.type		_ZN39_INTERNAL_2bd9858f_4_k_cu_e3b97cce_87344cuda3std3__48in_placeE,@object
	.size		_ZN39_INTERNAL_2bd9858f_4_k_cu_e3b97cce_87344cuda3std3__48in_placeE,(_ZN39_INTERNAL_2bd9858f_4_k_cu_e3b97cce_87344cuda3std6ranges3__45__cpo9iter_moveE - _ZN39_INTERNAL_2bd9858f_4_k_cu_e3b97cce_87344cuda3std3__48in_placeE)
_ZN39_INTERNAL_2bd9858f_4_k_cu_e3b97cce_87344cuda3std3__48in_placeE:
	.zero		1
	.type		_ZN39_INTERNAL_2bd9858f_4_k_cu_e3b97cce_87344cuda3std6ranges3__45__cpo9iter_moveE,@object
	.size		_ZN39_INTERNAL_2bd9858f_4_k_cu_e3b97cce_87344cuda3std6ranges3__45__cpo9iter_moveE,(_ZN39_INTERNAL_2bd9858f_4_k_cu_e3b97cce_87344cuda3std3__45__cpo5beginE - _ZN39_INTERNAL_2bd9858f_4_k_cu_e3b97cce_87344cuda3std6ranges3__45__cpo9iter_moveE)
_ZN39_INTERNAL_2bd9858f_4_k_cu_e3b97cce_87344cuda3std6ranges3__45__cpo9iter_moveE:
	.zero		1
	.type		_ZN39_INTERNAL_2bd9858f_4_k_cu_e3b97cce_87344cuda3std3__45__cpo5beginE,@object
	.size		_ZN39_INTERNAL_2bd9858f_4_k_cu_e3b97cce_87344cuda3std3__45__cpo5beginE,(_ZN39_INTERNAL_2bd9858f_4_k_cu_e3b97cce_87344cuda3std3__441_GLOBAL__N__2bd9858f_4_k_cu_e3b97cce_87346ignoreE - _ZN39_INTERNAL_2bd9858f_4_k_cu_e3b97cce_87344cuda3std3__45__cpo5beginE)
_ZN39_INTERNAL_2bd9858f_4_k_cu_e3b97cce_87344cuda3std3__45__cpo5beginE:
	.zero		1
	.type		_ZN39_INTERNAL_2bd9858f_4_k_cu_e3b97cce_87344cuda3std3__441_GLOBAL__N__2bd9858f_4_k_cu_e3b97cce_87346ignoreE,@object
	.size		_ZN39_INTERNAL_2bd9858f_4_k_cu_e3b97cce_87344cuda3std3__441_GLOBAL__N__2bd9858f_4_k_cu_e3b97cce_87346ignoreE,(_ZN39_INTERNAL_2bd9858f_4_k_cu_e3b97cce_87344cute7productE - _ZN39_INTERNAL_2bd9858f_4_k_cu_e3b97cce_87344cuda3std3__441_GLOBAL__N__2bd9858f_4_k_cu_e3b97cce_87346ignoreE)
_ZN39_INTERNAL_2bd9858f_4_k_cu_e3b97cce_87344cuda3std3__441_GLOBAL__N__2bd9858f_4_k_cu_e3b97cce_87346ignoreE:
	.zero		1
	.type		_ZN39_INTERNAL_2bd9858f_4_k_cu_e3b97cce_87344cute7productE,@object
	.size		_ZN39_INTERNAL_2bd9858f_4_k_cu_e3b97cce_87344cute7productE,(_ZN39_INTERNAL_2bd9858f_4_k_cu_e3b97cce_87344cuda3std3__45__cpo3endE - _ZN39_INTERNAL_2bd9858f_4_k_cu_e3b97cce_87344cute7productE)
_ZN39_INTERNAL_2bd9858f_4_k_cu_e3b97cce_87344cute7productE:
	.zero		1
	.type		_ZN39_INTERNAL_2bd9858f_4_k_cu_e3b97cce_87344cuda3std3__45__cpo3endE,@object
	.size		_ZN39_INTERNAL_2bd9858f_4_k_cu_e3b97cce_87344cuda3std3__45__cpo3endE,(_ZN39_INTERNAL_2bd9858f_4_k_cu_e3b97cce_87344cuda3std3__419piecewise_constructE - _ZN39_INTERNAL_2bd9858f_4_k_cu_e3b97cce_87344cuda3std3__45__cpo3endE)
_ZN39_INTERNAL_2bd9858f_4_k_cu_e3b97cce_87344cuda3std3__45__cpo3endE:
	.zero		1
	.type		_ZN39_INTERNAL_2bd9858f_4_k_cu_e3b97cce_87344cuda3std3__419piecewise_constructE,@object
	.size		_ZN39_INTERNAL_2bd9858f_4_k_cu_e3b97cce_87344cuda3std3__419piecewise_constructE,(_ZN39_INTERNAL_2bd9858f_4_k_cu_e3b97cce_87344cuda3std3__45__cpo4cendE - _ZN39_INTERNAL_2bd9858f_4_k_cu_e3b97cce_87344cuda3std3__419piecewise_constructE)
_ZN39_INTERNAL_2bd9858f_4_k_cu_e3b97cce_87344cuda3std3__419piecewise_constructE:
	.zero		1
	.type		_ZN39_INTERNAL_2bd9858f_4_k_cu_e3b97cce_87344cuda3std3__45__cpo4cendE,@object
	.size		_ZN39_INTERNAL_2bd9858f_4_k_cu_e3b97cce_87344cuda3std3__45__cpo4cendE,(_ZN39_INTERNAL_2bd9858f_4_k_cu_e3b97cce_87344cuda3std6ranges3__45__cpo4swapE - _ZN39_INTERNAL_2bd9858f_4_k_cu_e3b97cce_87344cuda3std3__45__cpo4cendE)
_ZN39_INTERNAL_2bd9858f_4_k_cu_e3b97cce_87344cuda3std3__45__cpo4cendE:
	.zero		1
	.type		_ZN39_INTERNAL_2bd9858f_4_k_cu_e3b97cce_87344cuda3std6ranges3__45__cpo4swapE,@object
	.size		_ZN39_INTERNAL_2bd9858f_4_k_cu_e3b97cce_87344cuda3std6ranges3__45__cpo4swapE,(.L_8 - _ZN39_INTERNAL_2bd9858f_4_k_cu_e3b97cce_87344cuda3std6ranges3__45__cpo4swapE)
_ZN39_INTERNAL_2bd9858f_4_k_cu_e3b97cce_87344cuda3std6ranges3__45__cpo4swapE:
	.zero		1
.L_8:


//--------------------- .nv.constant0._ZN7cutlass13device_kernelINS_4gemm6kernel13GemmUniversalIN4cute5tupleIJiiiiEEENS1_10collective13CollectiveMmaINS1_34MainloopSm90TmaGmmaWarpSpecializedILi25ENS5_IJNS4_1CILi2EEENSA_ILi1EEESC_EEENS1_32KernelTmaWarpSpecializedPingpongEEENS5_IJNSA_ILi64EEENSA_ILi8EEENSA_ILi128EEEEEEaNS5_IJlSC_lEEEaSK_NS4_8TiledMMAINS4_8MMA_AtomIJNS4_4SM904GMMA25MMA_64x8x32_S32S8S8_SS_TNEEEENS4_6LayoutINS5_IJSC_SC_SC_EEENS5_IJNSA_ILi0EEEST_ST_EEEEENS5_IJNS4_10UnderscoreESW_SW_EEEEENS4_13SM90_TMA_LOADENS4_14ComposedLayoutINS4_7SwizzleILi3ELi4ELi3EEENS4_18smem_ptr_flag_bitsILi8EEENSR_INS5_IJSH_SI_EEENS5_IJSI_SC_EEEEEEEvNS4_8identityENS4_23SM90_TMA_LOAD_MULTICASTES18_vS19_EENS_8epilogue10collective6detail29Sm90TmaWarpSpecializedAdapterINS1D_15DefaultEpilogueIaSK_SK_NS1C_6thread17LinearCombinationIaLi1EiiLNS1H_9ScaleType4KindE0ELNS_15FloatRoundStyleE2EaEENS1_15EpilogueDefaultEEEEEvvEEEEvNT_6ParamsE --------------------------
	.section	.nv.constant0._ZN7cutlass13device_kernelINS_4gemm6kernel13GemmUniversalIN4cute5tupleIJiiiiEEENS1_10collective13CollectiveMmaINS1_34MainloopSm90TmaGmmaWarpSpecializedILi25ENS5_IJNS4_1CILi2EEENSA_ILi1EEESC_EEENS1_32KernelTmaWarpSpecializedPingpongEEENS5_IJNSA_ILi64EEENSA_ILi8EEENSA_ILi128EEEEEEaNS5_IJlSC_lEEEaSK_NS4_8TiledMMAINS4_8MMA_AtomIJNS4_4SM904GMMA25MMA_64x8x32_S32S8S8_SS_TNEEEENS4_6LayoutINS5_IJSC_SC_SC_EEENS5_IJNSA_ILi0EEEST_ST_EEEEENS5_IJNS4_10UnderscoreESW_SW_EEEEENS4_13SM90_TMA_LOADENS4_14ComposedLayoutINS4_7SwizzleILi3ELi4ELi3EEENS4_18smem_ptr_flag_bitsILi8EEENSR_INS5_IJSH_SI_EEENS5_IJSI_SC_EEEEEEEvNS4_8identityENS4_23SM90_TMA_LOAD_MULTICASTES18_vS19_EENS_8epilogue10collective6detail29Sm90TmaWarpSpecializedAdapterINS1D_15DefaultEpilogueIaSK_SK_NS1C_6thread17LinearCombinationIaLi1EiiLNS1H_9ScaleType4KindE0ELNS_15FloatRoundStyleE2EaEENS1_15EpilogueDefaultEEEEEvvEEEEvNT_6ParamsE,"a",@progbits
	.sectionflags	@""
	.align	4
.nv.constant0._ZN7cutlass13device_kernelINS_4gemm6kernel13GemmUniversalIN4cute5tupleIJiiiiEEENS1_10collective13CollectiveMmaINS1_34MainloopSm90TmaGmmaWarpSpecializedILi25ENS5_IJNS4_1CILi2EEENSA_ILi1EEESC_EEENS1_32KernelTmaWarpSpecializedPingpongEEENS5_IJNSA_ILi64EEENSA_ILi8EEENSA_ILi128EEEEEEaNS5_IJlSC_lEEEaSK_NS4_8TiledMMAINS4_8MMA_AtomIJNS4_4SM904GMMA25MMA_64x8x32_S32S8S8_SS_TNEEEENS4_6LayoutINS5_IJSC_SC_SC_EEENS5_IJNSA_ILi0EEEST_ST_EEEEENS5_IJNS4_10UnderscoreESW_SW_EEEEENS4_13SM90_TMA_LOADENS4_14ComposedLayoutINS4_7SwizzleILi3ELi4ELi3EEENS4_18smem_ptr_flag_bitsILi8EEENSR_INS5_IJSH_SI_EEENS5_IJSI_SC_EEEEEEEvNS4_8identityENS4_23SM90_TMA_LOAD_MULTICASTES18_vS19_EENS_8epilogue10collective6detail29Sm90TmaWarpSpecializedAdapterINS1D_15DefaultEpilogueIaSK_SK_NS1C_6thread17LinearCombinationIaLi1EiiLNS1H_9ScaleType4KindE0ELNS_15FloatRoundStyleE2EaEENS1_15EpilogueDefaultEEEEEvvEEEEvNT_6ParamsE:
	.zero		1664


//--------------------- SYMBOLS --------------------------

	.type		.nv.reservedSmem.offset0,@object
	.size		.nv.reservedSmem.offset0,0x4
	.type		__assertfail,@function
